//
// Generated by NVIDIA NVVM Compiler
//
// Compiler Build ID: CL-36424714
// Cuda compilation tools, release 13.0, V13.0.88
// Based on NVVM 20.0.0
//

.version 9.0
.target sm_100
.address_size 64

	// .globl	compute_spike_times_kernel

.visible .entry compute_spike_times_kernel(
	.param .u64 .ptr .align 1 compute_spike_times_kernel_param_0,
	.param .u64 .ptr .align 1 compute_spike_times_kernel_param_1,
	.param .u64 .ptr .align 1 compute_spike_times_kernel_param_2,
	.param .u64 .ptr .align 1 compute_spike_times_kernel_param_3,
	.param .u64 .ptr .align 1 compute_spike_times_kernel_param_4,
	.param .u64 .ptr .align 1 compute_spike_times_kernel_param_5,
	.param .u64 .ptr .align 1 compute_spike_times_kernel_param_6,
	.param .f32 compute_spike_times_kernel_param_7,
	.param .f32 compute_spike_times_kernel_param_8,
	.param .f32 compute_spike_times_kernel_param_9,
	.param .u32 compute_spike_times_kernel_param_10,
	.param .u32 compute_spike_times_kernel_param_11,
	.param .u32 compute_spike_times_kernel_param_12,
	.param .u64 .ptr .align 1 compute_spike_times_kernel_param_13,
	.param .u64 .ptr .align 1 compute_spike_times_kernel_param_14,
	.param .u64 .ptr .align 1 compute_spike_times_kernel_param_15,
	.param .u64 .ptr .align 1 compute_spike_times_kernel_param_16,
	.param .u64 .ptr .align 1 compute_spike_times_kernel_param_17,
	.param .u64 .ptr .align 1 compute_spike_times_kernel_param_18
)
{
	.reg .pred 	%p<36>;
	.reg .b32 	%r<42>;
	.reg .b32 	%f<168>;
	.reg .b64 	%rd<123>;
	.reg .b64 	%fd<9>;

	ld.param.u64 	%rd38, [compute_spike_times_kernel_param_0];
	ld.param.u64 	%rd39, [compute_spike_times_kernel_param_1];
	ld.param.u64 	%rd40, [compute_spike_times_kernel_param_2];
	ld.param.u64 	%rd41, [compute_spike_times_kernel_param_3];
	ld.param.u64 	%rd42, [compute_spike_times_kernel_param_4];
	ld.param.u64 	%rd43, [compute_spike_times_kernel_param_5];
	ld.param.u64 	%rd44, [compute_spike_times_kernel_param_6];
	ld.param.f32 	%f53, [compute_spike_times_kernel_param_7];
	ld.param.f32 	%f54, [compute_spike_times_kernel_param_8];
	ld.param.f32 	%f55, [compute_spike_times_kernel_param_9];
	ld.param.u32 	%r12, [compute_spike_times_kernel_param_10];
	ld.param.u32 	%r13, [compute_spike_times_kernel_param_11];
	ld.param.u32 	%r14, [compute_spike_times_kernel_param_12];
	ld.param.u64 	%rd45, [compute_spike_times_kernel_param_13];
	ld.param.u64 	%rd46, [compute_spike_times_kernel_param_14];
	ld.param.u64 	%rd47, [compute_spike_times_kernel_param_15];
	ld.param.u64 	%rd36, [compute_spike_times_kernel_param_16];
	ld.param.u64 	%rd37, [compute_spike_times_kernel_param_17];
	ld.param.u64 	%rd48, [compute_spike_times_kernel_param_18];
	cvta.to.global.u64 	%rd1, %rd48;
	cvta.to.global.u64 	%rd2, %rd47;
	cvta.to.global.u64 	%rd3, %rd46;
	cvta.to.global.u64 	%rd49, %rd45;
	cvta.to.global.u64 	%rd50, %rd44;
	cvta.to.global.u64 	%rd4, %rd37;
	cvta.to.global.u64 	%rd5, %rd41;
	cvta.to.global.u64 	%rd6, %rd36;
	cvta.to.global.u64 	%rd7, %rd42;
	cvta.to.global.u64 	%rd8, %rd40;
	cvta.to.global.u64 	%rd9, %rd43;
	cvta.to.global.u64 	%rd10, %rd38;
	cvta.to.global.u64 	%rd51, %rd39;
	mov.u32 	%r15, %ntid.x;
	mov.u32 	%r16, %ctaid.x;
	mov.u32 	%r17, %tid.x;
	mul.lo.s32 	%r18, %r12, %r16;
	cvt.s64.s32 	%rd11, %r18;
	mul.wide.s32 	%rd52, %r18, 4;
	add.s64 	%rd12, %rd51, %rd52;
	mul.lo.s32 	%r19, %r14, %r17;
	cvt.s64.s32 	%rd13, %r19;
	mad.lo.s32 	%r20, %r16, %r15, %r17;
	mul.wide.u32 	%rd53, %r20, 4;
	add.s64 	%rd14, %rd50, %rd53;
	mul.lo.s32 	%r21, %r13, %r20;
	add.s64 	%rd15, %rd49, %rd53;
	cvt.s64.s32 	%rd16, %r21;
	mul.lo.s32 	%r22, %r14, %r20;
	cvt.s64.s32 	%rd17, %r22;
	setp.lt.s32 	%p1, %r12, 1;
	@%p1 bra 	$L__BB0_45;
	shl.b64 	%rd54, %rd17, 2;
	add.s64 	%rd18, %rd6, %rd54;
	add.s64 	%rd19, %rd4, %rd54;
	setp.gt.s32 	%p2, %r14, 0;
	@%p2 bra 	$L__BB0_12;
	mov.f32 	%f160, 0f00000000;
	mov.b32 	%r41, 0;
	mov.f32 	%f161, %f160;
	mov.f32 	%f166, %f160;
	mov.f32 	%f165, %f160;
$L__BB0_3:
	cvt.u64.u32 	%rd34, %r41;
	mul.wide.u32 	%rd55, %r41, 4;
	add.s64 	%rd35, %rd12, %rd55;
	ld.global.f32 	%f57, [%rd35];
	setp.eq.f32 	%p3, %f57, 0f7F800000;
	@%p3 bra 	$L__BB0_45;
	cvt.u32.u64 	%r24, %rd34;
	add.s64 	%rd56, %rd34, %rd11;
	shl.b64 	%rd57, %rd56, 2;
	add.s64 	%rd58, %rd10, %rd57;
	ld.global.u32 	%r25, [%rd58];
	cvt.s64.s32 	%rd59, %r25;
	add.s64 	%rd60, %rd59, %rd13;
	shl.b64 	%rd61, %rd60, 2;
	add.s64 	%rd62, %rd9, %rd61;
	ld.global.f32 	%f59, [%rd62];
	add.s64 	%rd63, %rd8, %rd57;
	ld.global.f32 	%f60, [%rd63];
	mul.f32 	%f61, %f59, %f60;
	add.f32 	%f161, %f161, %f61;
	add.s64 	%rd64, %rd7, %rd57;
	ld.global.f32 	%f62, [%rd64];
	fma.rn.f32 	%f160, %f61, %f62, %f160;
	mul.wide.s32 	%rd65, %r25, 4;
	add.s64 	%rd66, %rd18, %rd65;
	ld.global.f32 	%f63, [%rd66];
	add.f32 	%f64, %f60, %f63;
	st.global.f32 	[%rd66], %f64;
	add.s64 	%rd67, %rd5, %rd57;
	ld.global.f32 	%f65, [%rd67];
	mul.f32 	%f66, %f59, %f65;
	add.f32 	%f165, %f165, %f66;
	ld.global.f32 	%f67, [%rd64];
	fma.rn.f32 	%f166, %f66, %f67, %f166;
	add.s64 	%rd68, %rd19, %rd65;
	ld.global.f32 	%f68, [%rd68];
	add.f32 	%f69, %f65, %f68;
	st.global.f32 	[%rd68], %f69;
	add.s32 	%r41, %r24, 1;
	setp.ge.s32 	%p4, %r41, %r12;
	mov.f32 	%f164, 0f7F800000;
	@%p4 bra 	$L__BB0_6;
	ld.global.f32 	%f164, [%rd35+4];
$L__BB0_6:
	ld.global.f32 	%f41, [%rd14];
	mul.f32 	%f70, %f161, 0f40800000;
	mul.f32 	%f42, %f53, %f70;
	cvt.f64.f32 	%fd2, %f161;
	add.f64 	%fd1, %fd2, %fd2;
	ld.global.f32 	%f167, [%rd35];
	min.f32 	%f76, %f55, %f164;
$L__BB0_7:
	mul.f32 	%f71, %f165, %f165;
	sub.f32 	%f47, %f71, %f42;
	setp.le.f32 	%p5, %f47, 0f00000000;
	@%p5 bra 	$L__BB0_44;
	sqrt.rn.f32 	%f72, %f47;
	add.f32 	%f48, %f165, %f72;
	setp.eq.f32 	%p6, %f48, 0f00000000;
	@%p6 bra 	$L__BB0_44;
	cvt.f64.f32 	%fd3, %f48;
	div.rn.f64 	%fd4, %fd1, %fd3;
	cvt.rn.f32.f64 	%f49, %fd4;
	setp.le.f32 	%p7, %f49, 0f00000000;
	@%p7 bra 	$L__BB0_44;
	lg2.approx.f32 	%f73, %f49;
	mul.f32 	%f74, %f73, 0f3F317218;
	mul.f32 	%f75, %f54, %f74;
	setp.lt.f32 	%p8, %f75, %f167;
	setp.lt.f32 	%p9, %f76, %f75;
	or.pred  	%p10, %p9, %p8;
	@%p10 bra 	$L__BB0_44;
	ld.global.s32 	%rd69, [%rd15];
	add.s64 	%rd70, %rd69, %rd16;
	shl.b64 	%rd71, %rd70, 2;
	add.s64 	%rd72, %rd3, %rd71;
	st.global.f32 	[%rd72], %f75;
	mul.f32 	%f77, %f49, %f49;
	div.rn.f32 	%f78, %f161, %f77;
	div.rn.f32 	%f79, %f54, %f78;
	div.rn.f32 	%f80, %f166, %f49;
	div.rn.f32 	%f81, %f160, %f77;
	sub.f32 	%f82, %f80, %f81;
	fma.rn.f32 	%f83, %f79, %f82, %f41;
	ld.global.s32 	%rd73, [%rd15];
	add.s64 	%rd74, %rd73, %rd16;
	shl.b64 	%rd75, %rd74, 2;
	add.s64 	%rd76, %rd2, %rd75;
	st.global.f32 	[%rd76], %f83;
	div.rn.f32 	%f165, %f161, %f49;
	div.rn.f32 	%f166, %f160, %f49;
	ld.global.u32 	%r26, [%rd15];
	add.s32 	%r27, %r26, 1;
	st.global.u32 	[%rd15], %r27;
	setp.lt.s32 	%p11, %r27, %r13;
	mov.f32 	%f167, %f75;
	@%p11 bra 	$L__BB0_7;
	bra.uni 	$L__BB0_45;
$L__BB0_12:
	and.b32  	%r29, %r14, 2147483644;
	neg.s32 	%r1, %r29;
	mov.f32 	%f152, 0f00000000;
	mov.b32 	%r37, 0;
	mov.f32 	%f153, %f152;
	mov.f32 	%f158, %f152;
	mov.f32 	%f157, %f152;
$L__BB0_13:
	cvt.u64.u32 	%rd20, %r37;
	mul.wide.u32 	%rd77, %r37, 4;
	add.s64 	%rd21, %rd12, %rd77;
	ld.global.f32 	%f85, [%rd21];
	setp.eq.f32 	%p13, %f85, 0f7F800000;
	@%p13 bra 	$L__BB0_45;
	cvt.u32.u64 	%r30, %rd20;
	add.s64 	%rd78, %rd20, %rd11;
	shl.b64 	%rd79, %rd78, 2;
	add.s64 	%rd80, %rd10, %rd79;
	ld.global.u32 	%r31, [%rd80];
	cvt.s64.s32 	%rd81, %r31;
	add.s64 	%rd82, %rd81, %rd13;
	shl.b64 	%rd83, %rd82, 2;
	add.s64 	%rd84, %rd9, %rd83;
	ld.global.f32 	%f87, [%rd84];
	add.s64 	%rd85, %rd8, %rd79;
	ld.global.f32 	%f88, [%rd85];
	mul.f32 	%f89, %f87, %f88;
	add.f32 	%f153, %f153, %f89;
	add.s64 	%rd86, %rd7, %rd79;
	ld.global.f32 	%f90, [%rd86];
	fma.rn.f32 	%f152, %f89, %f90, %f152;
	mul.wide.s32 	%rd87, %r31, 4;
	add.s64 	%rd88, %rd18, %rd87;
	ld.global.f32 	%f91, [%rd88];
	add.f32 	%f92, %f88, %f91;
	st.global.f32 	[%rd88], %f92;
	add.s64 	%rd89, %rd5, %rd79;
	ld.global.f32 	%f93, [%rd89];
	mul.f32 	%f94, %f87, %f93;
	add.f32 	%f157, %f157, %f94;
	ld.global.f32 	%f95, [%rd86];
	fma.rn.f32 	%f158, %f94, %f95, %f158;
	add.s64 	%rd90, %rd19, %rd87;
	ld.global.f32 	%f96, [%rd90];
	add.f32 	%f97, %f93, %f96;
	st.global.f32 	[%rd90], %f97;
	add.s32 	%r37, %r30, 1;
	setp.ge.s32 	%p14, %r37, %r12;
	mov.f32 	%f156, 0f7F800000;
	@%p14 bra 	$L__BB0_16;
	ld.global.f32 	%f156, [%rd21+4];
$L__BB0_16:
	ld.global.f32 	%f11, [%rd14];
	ld.global.f32 	%f159, [%rd21];
	cvt.f64.f32 	%fd6, %f153;
	add.f64 	%fd7, %fd6, %fd6;
	min.f32 	%f104, %f55, %f156;
$L__BB0_17:
	mov.f32 	%f15, %f159;
	mul.f32 	%f98, %f153, 0fC0800000;
	mul.f32 	%f99, %f53, %f98;
	fma.rn.f32 	%f16, %f157, %f157, %f99;
	setp.le.f32 	%p15, %f16, 0f00000000;
	@%p15 bra 	$L__BB0_43;
	sqrt.rn.f32 	%f100, %f16;
	add.f32 	%f17, %f157, %f100;
	setp.eq.f32 	%p16, %f17, 0f00000000;
	@%p16 bra 	$L__BB0_43;
	cvt.f64.f32 	%fd5, %f17;
	div.rn.f64 	%fd8, %fd7, %fd5;
	cvt.rn.f32.f64 	%f18, %fd8;
	setp.le.f32 	%p17, %f18, 0f00000000;
	@%p17 bra 	$L__BB0_43;
	lg2.approx.f32 	%f101, %f18;
	mul.f32 	%f102, %f101, 0f3F317218;
	mul.f32 	%f159, %f54, %f102;
	setp.lt.f32 	%p18, %f159, %f15;
	setp.lt.f32 	%p19, %f104, %f159;
	or.pred  	%p20, %p19, %p18;
	@%p20 bra 	$L__BB0_43;
	setp.lt.u32 	%p21, %r14, 4;
	ld.global.s32 	%rd91, [%rd15];
	add.s64 	%rd92, %rd91, %rd16;
	shl.b64 	%rd93, %rd92, 2;
	add.s64 	%rd94, %rd3, %rd93;
	st.global.f32 	[%rd94], %f159;
	mul.f32 	%f20, %f18, %f18;
	div.rn.f32 	%f105, %f153, %f20;
	div.rn.f32 	%f21, %f54, %f105;
	div.rn.f32 	%f106, %f158, %f18;
	div.rn.f32 	%f107, %f152, %f20;
	sub.f32 	%f108, %f106, %f107;
	fma.rn.f32 	%f109, %f21, %f108, %f11;
	ld.global.s32 	%rd95, [%rd15];
	add.s64 	%rd96, %rd95, %rd16;
	shl.b64 	%rd97, %rd96, 2;
	add.s64 	%rd98, %rd2, %rd97;
	st.global.f32 	[%rd98], %f109;
	mov.b32 	%r40, 0;
	@%p21 bra 	$L__BB0_32;
	ld.param.u64 	%rd119, [compute_spike_times_kernel_param_17];
	ld.param.u64 	%rd118, [compute_spike_times_kernel_param_16];
	cvta.to.global.u64 	%rd99, %rd118;
	shl.b64 	%rd100, %rd17, 2;
	add.s64 	%rd101, %rd100, 8;
	add.s64 	%rd122, %rd99, %rd101;
	cvta.to.global.u64 	%rd102, %rd119;
	add.s64 	%rd121, %rd102, %rd101;
	add.s64 	%rd120, %rd1, %rd101;
	mov.u32 	%r38, %r1;
$L__BB0_23:
	.pragma "nounroll";
	ld.global.f32 	%f22, [%rd122+-8];
	setp.eq.f32 	%p22, %f22, 0f00000000;
	@%p22 bra 	$L__BB0_25;
	ld.global.f32 	%f110, [%rd121+-8];
	div.rn.f32 	%f111, %f110, %f18;
	div.rn.f32 	%f112, %f22, %f20;
	sub.f32 	%f113, %f111, %f112;
	ld.global.f32 	%f114, [%rd120+-8];
	fma.rn.f32 	%f115, %f21, %f113, %f114;
	st.global.f32 	[%rd120+-8], %f115;
$L__BB0_25:
	ld.global.f32 	%f23, [%rd122+-4];
	setp.eq.f32 	%p23, %f23, 0f00000000;
	@%p23 bra 	$L__BB0_27;
	ld.global.f32 	%f116, [%rd121+-4];
	div.rn.f32 	%f117, %f116, %f18;
	div.rn.f32 	%f118, %f23, %f20;
	sub.f32 	%f119, %f117, %f118;
	ld.global.f32 	%f120, [%rd120+-4];
	fma.rn.f32 	%f121, %f21, %f119, %f120;
	st.global.f32 	[%rd120+-4], %f121;
$L__BB0_27:
	ld.global.f32 	%f24, [%rd122];
	setp.eq.f32 	%p24, %f24, 0f00000000;
	@%p24 bra 	$L__BB0_29;
	ld.global.f32 	%f122, [%rd121];
	div.rn.f32 	%f123, %f122, %f18;
	div.rn.f32 	%f124, %f24, %f20;
	sub.f32 	%f125, %f123, %f124;
	ld.global.f32 	%f126, [%rd120];
	fma.rn.f32 	%f127, %f21, %f125, %f126;
	st.global.f32 	[%rd120], %f127;
$L__BB0_29:
	ld.global.f32 	%f25, [%rd122+4];
	setp.eq.f32 	%p25, %f25, 0f00000000;
	@%p25 bra 	$L__BB0_31;
	ld.global.f32 	%f128, [%rd121+4];
	div.rn.f32 	%f129, %f128, %f18;
	div.rn.f32 	%f130, %f25, %f20;
	sub.f32 	%f131, %f129, %f130;
	ld.global.f32 	%f132, [%rd120+4];
	fma.rn.f32 	%f133, %f21, %f131, %f132;
	st.global.f32 	[%rd120+4], %f133;
$L__BB0_31:
	and.b32  	%r40, %r14, 2147483644;
	add.s32 	%r38, %r38, 4;
	add.s64 	%rd122, %rd122, 16;
	add.s64 	%rd121, %rd121, 16;
	add.s64 	%rd120, %rd120, 16;
	setp.ne.s32 	%p26, %r38, 0;
	@%p26 bra 	$L__BB0_23;
$L__BB0_32:
	and.b32  	%r33, %r14, 3;
	setp.eq.s32 	%p27, %r33, 0;
	@%p27 bra 	$L__BB0_42;
	setp.eq.s32 	%p28, %r33, 1;
	@%p28 bra 	$L__BB0_39;
	cvt.u64.u32 	%rd103, %r40;
	mul.wide.u32 	%rd104, %r40, 4;
	add.s64 	%rd31, %rd18, %rd104;
	ld.global.f32 	%f26, [%rd31];
	setp.eq.f32 	%p29, %f26, 0f00000000;
	add.s64 	%rd105, %rd103, %rd17;
	shl.b64 	%rd106, %rd105, 2;
	add.s64 	%rd32, %rd1, %rd106;
	@%p29 bra 	$L__BB0_36;
	mul.wide.u32 	%rd107, %r40, 4;
	add.s64 	%rd108, %rd19, %rd107;
	ld.global.f32 	%f134, [%rd108];
	div.rn.f32 	%f135, %f134, %f18;
	div.rn.f32 	%f136, %f26, %f20;
	sub.f32 	%f137, %f135, %f136;
	ld.global.f32 	%f138, [%rd32];
	fma.rn.f32 	%f139, %f21, %f137, %f138;
	st.global.f32 	[%rd32], %f139;
$L__BB0_36:
	ld.global.f32 	%f27, [%rd31+4];
	setp.eq.f32 	%p30, %f27, 0f00000000;
	@%p30 bra 	$L__BB0_38;
	mul.wide.u32 	%rd109, %r40, 4;
	add.s64 	%rd110, %rd19, %rd109;
	ld.global.f32 	%f140, [%rd110+4];
	div.rn.f32 	%f141, %f140, %f18;
	div.rn.f32 	%f142, %f27, %f20;
	sub.f32 	%f143, %f141, %f142;
	ld.global.f32 	%f144, [%rd32+4];
	fma.rn.f32 	%f145, %f21, %f143, %f144;
	st.global.f32 	[%rd32+4], %f145;
$L__BB0_38:
	add.s32 	%r40, %r40, 2;
$L__BB0_39:
	and.b32  	%r34, %r14, 1;
	setp.eq.b32 	%p31, %r34, 1;
	not.pred 	%p32, %p31;
	@%p32 bra 	$L__BB0_42;
	cvt.u64.u32 	%rd33, %r40;
	mul.wide.u32 	%rd111, %r40, 4;
	add.s64 	%rd112, %rd18, %rd111;
	ld.global.f32 	%f28, [%rd112];
	setp.eq.f32 	%p33, %f28, 0f00000000;
	@%p33 bra 	$L__BB0_42;
	shl.b64 	%rd113, %rd33, 2;
	add.s64 	%rd114, %rd19, %rd113;
	ld.global.f32 	%f146, [%rd114];
	div.rn.f32 	%f147, %f146, %f18;
	div.rn.f32 	%f148, %f28, %f20;
	sub.f32 	%f149, %f147, %f148;
	add.s64 	%rd115, %rd33, %rd17;
	shl.b64 	%rd116, %rd115, 2;
	add.s64 	%rd117, %rd1, %rd116;
	ld.global.f32 	%f150, [%rd117];
	fma.rn.f32 	%f151, %f21, %f149, %f150;
	st.global.f32 	[%rd117], %f151;
$L__BB0_42:
	ld.global.u32 	%r35, [%rd15];
	add.s32 	%r36, %r35, 1;
	st.global.u32 	[%rd15], %r36;
	setp.lt.s32 	%p34, %r36, %r13;
	div.rn.f32 	%f158, %f152, %f18;
	div.rn.f32 	%f157, %f153, %f18;
	@%p34 bra 	$L__BB0_17;
	bra.uni 	$L__BB0_45;
$L__BB0_43:
	setp.eq.s32 	%p35, %r37, %r12;
	@%p35 bra 	$L__BB0_45;
	bra.uni 	$L__BB0_13;
$L__BB0_44:
	setp.ne.s32 	%p12, %r41, %r12;
	@%p12 bra 	$L__BB0_3;
$L__BB0_45:
	ret;

}


// ===== COMPILED SASS (sm_100) =====

	.target	sm_100

	.elftype	@"ET_EXEC"


//--------------------- .note.nv.tkinfo           --------------------------
	.section	.note.nv.tkinfo,"",@"SHT_NOTE"
	.sectionflags	@"SHF_NOTE_NV_TKINFO"
	.tkinfo
        /*0018*/ 	.word	0x00000002
        /*0030*/ 	.string	""
        /*0030*/ 	.string	"ptxas"
        /*0030*/ 	.string	"Cuda compilation tools, release 13.0, V13.0.88"
        /*0030*/ 	.string	"Build cuda_13.0.r13.0/compiler.36424714_0"
        /*0030*/ 	.string	"-arch sm_100 -m 64 "



//--------------------- .note.nv.cuinfo           --------------------------
	.section	.note.nv.cuinfo,"",@"SHT_NOTE"
	.sectionflags	@"SHF_NOTE_NV_CUINFO"
        /*0018*/ 	.short	0x0002
        /*001a*/ 	.short	0x0064
        /*001c*/ 	.short	0x0082
	.zero		2


//--------------------- .nv.info                  --------------------------
	.section	.nv.info,"",@"SHT_CUDA_INFO"
	.align	4


	//----- nvinfo : EIATTR_REGCOUNT
	.align		4
        /*0000*/ 	.byte	0x04, 0x2f
        /*0002*/ 	.short	(.L_1 - .L_0)
	.align		4
.L_0:
        /*0004*/ 	.word	index@(compute_spike_times_kernel)
        /*0008*/ 	.word	0x00000038


	//----- nvinfo : EIATTR_FRAME_SIZE
	.align		4
.L_1:
        /*000c*/ 	.byte	0x04, 0x11
        /*000e*/ 	.short	(.L_3 - .L_2)
	.align		4
.L_2:
        /*0010*/ 	.word	index@($__internal_2_$__cuda_sm3x_div_rn_noftz_f32_slowpath)
        /*0014*/ 	.word	0x00000000


	//----- nvinfo : EIATTR_FRAME_SIZE
	.align		4
.L_3:
        /*0018*/ 	.byte	0x04, 0x11
        /*001a*/ 	.short	(.L_5 - .L_4)
	.align		4
.L_4:
        /*001c*/ 	.word	index@($__internal_1_$__cuda_sm20_sqrt_rn_f32_slowpath)
        /*0020*/ 	.word	0x00000000


	//----- nvinfo : EIATTR_FRAME_SIZE
	.align		4
.L_5:
        /*0024*/ 	.byte	0x04, 0x11
        /*0026*/ 	.short	(.L_7 - .L_6)
	.align		4
.L_6:
        /*0028*/ 	.word	index@($__internal_0_$__cuda_sm20_div_rn_f64_full)
        /*002c*/ 	.word	0x00000000


	//----- nvinfo : EIATTR_FRAME_SIZE
	.align		4
.L_7:
        /*0030*/ 	.byte	0x04, 0x11
        /*0032*/ 	.short	(.L_9 - .L_8)
	.align		4
.L_8:
        /*0034*/ 	.word	index@(compute_spike_times_kernel)
        /*0038*/ 	.word	0x00000000


	//----- nvinfo : EIATTR_MIN_STACK_SIZE
	.align		4
.L_9:
        /*003c*/ 	.byte	0x04, 0x12
        /*003e*/ 	.short	(.L_11 - .L_10)
	.align		4
.L_10:
        /*0040*/ 	.word	index@(compute_spike_times_kernel)
        /*0044*/ 	.word	0x00000000
.L_11:


//--------------------- .nv.compat                --------------------------
	.section	.nv.compat,"",@"SHT_CUDA_COMPAT_INFO"
	.align	4
        /*0000*/ 	.byte	0x02, 0x09, 0x00, 0x00, 0x02, 0x02, 0x01, 0x00, 0x02, 0x05, 0x05, 0x00, 0x03, 0x07, 0x01, 0x01
        /*0010*/ 	.byte	0x02, 0x03, 0x00, 0x00, 0x02, 0x06, 0x01, 0x00, 0x04, 0x0b, 0x08, 0x00, 0x01, 0x00, 0x00, 0x00
        /*0020*/ 	.byte	0x00, 0x00, 0x00, 0x00


//--------------------- .nv.info.compute_spike_times_kernel --------------------------
	.section	.nv.info.compute_spike_times_kernel,"",@"SHT_CUDA_INFO"
	.sectionflags	@""
	.align	4


	//----- nvinfo : EIATTR_CUDA_API_VERSION
	.align		4
        /*0000*/ 	.byte	0x04, 0x37
        /*0002*/ 	.short	(.L_13 - .L_12)
.L_12:
        /*0004*/ 	.word	0x00000082


	//----- nvinfo : EIATTR_KPARAM_INFO
	.align		4
.L_13:
        /*0008*/ 	.byte	0x04, 0x17
        /*000a*/ 	.short	(.L_15 - .L_14)
.L_14:
        /*000c*/ 	.word	0x00000000
        /*0010*/ 	.short	0x0012
        /*0012*/ 	.short	0x0078
        /*0014*/ 	.byte	0x00, 0xf5, 0x21, 0x00


	//----- nvinfo : EIATTR_KPARAM_INFO
	.align		4
.L_15:
        /*0018*/ 	.byte	0x04, 0x17
        /*001a*/ 	.short	(.L_17 - .L_16)
.L_16:
        /*001c*/ 	.word	0x00000000
        /*0020*/ 	.short	0x0011
        /*0022*/ 	.short	0x0070
        /*0024*/ 	.byte	0x00, 0xf5, 0x21, 0x00


	//----- nvinfo : EIATTR_KPARAM_INFO
	.align		4
.L_17:
        /*0028*/ 	.byte	0x04, 0x17
        /*002a*/ 	.short	(.L_19 - .L_18)
.L_18:
        /*002c*/ 	.word	0x00000000
        /*0030*/ 	.short	0x0010
        /*0032*/ 	.short	0x0068
        /*0034*/ 	.byte	0x00, 0xf5, 0x21, 0x00


	//----- nvinfo : EIATTR_KPARAM_INFO
	.align		4
.L_19:
        /*0038*/ 	.byte	0x04, 0x17
        /*003a*/ 	.short	(.L_21 - .L_20)
.L_20:
        /*003c*/ 	.word	0x00000000
        /*0040*/ 	.short	0x000f
        /*0042*/ 	.short	0x0060
        /*0044*/ 	.byte	0x00, 0xf5, 0x21, 0x00


	//----- nvinfo : EIATTR_KPARAM_INFO
	.align		4
.L_21:
        /*0048*/ 	.byte	0x04, 0x17
        /*004a*/ 	.short	(.L_23 - .L_22)
.L_22:
        /*004c*/ 	.word	0x00000000
        /*0050*/ 	.short	0x000e
        /*0052*/ 	.short	0x0058
        /*0054*/ 	.byte	0x00, 0xf5, 0x21, 0x00


	//----- nvinfo : EIATTR_KPARAM_INFO
	.align		4
.L_23:
        /*0058*/ 	.byte	0x04, 0x17
        /*005a*/ 	.short	(.L_25 - .L_24)
.L_24:
        /*005c*/ 	.word	0x00000000
        /*0060*/ 	.short	0x000d
        /*0062*/ 	.short	0x0050
        /*0064*/ 	.byte	0x00, 0xf5, 0x21, 0x00


	//----- nvinfo : EIATTR_KPARAM_INFO
	.align		4
.L_25:
        /*0068*/ 	.byte	0x04, 0x17
        /*006a*/ 	.short	(.L_27 - .L_26)
.L_26:
        /*006c*/ 	.word	0x00000000
        /*0070*/ 	.short	0x000c
        /*0072*/ 	.short	0x004c
        /*0074*/ 	.byte	0x00, 0xf0, 0x11, 0x00


	//----- nvinfo : EIATTR_KPARAM_INFO
	.align		4
.L_27:
        /*0078*/ 	.byte	0x04, 0x17
        /*007a*/ 	.short	(.L_29 - .L_28)
.L_28:
        /*007c*/ 	.word	0x00000000
        /*0080*/ 	.short	0x000b
        /*0082*/ 	.short	0x0048
        /*0084*/ 	.byte	0x00, 0xf0, 0x11, 0x00


	//----- nvinfo : EIATTR_KPARAM_INFO
	.align		4
.L_29:
        /*0088*/ 	.byte	0x04, 0x17
        /*008a*/ 	.short	(.L_31 - .L_30)
.L_30:
        /*008c*/ 	.word	0x00000000
        /*0090*/ 	.short	0x000a
        /*0092*/ 	.short	0x0044
        /*0094*/ 	.byte	0x00, 0xf0, 0x11, 0x00


	//----- nvinfo : EIATTR_KPARAM_INFO
	.align		4
.L_31:
        /*0098*/ 	.byte	0x04, 0x17
        /*009a*/ 	.short	(.L_33 - .L_32)
.L_32:
        /*009c*/ 	.word	0x00000000
        /*00a0*/ 	.short	0x0009
        /*00a2*/ 	.short	0x0040
        /*00a4*/ 	.byte	0x00, 0xf0, 0x11, 0x00


	//----- nvinfo : EIATTR_KPARAM_INFO
	.align		4
.L_33:
        /*00a8*/ 	.byte	0x04, 0x17
        /*00aa*/ 	.short	(.L_35 - .L_34)
.L_34:
        /*00ac*/ 	.word	0x00000000
        /*00b0*/ 	.short	0x0008
        /*00b2*/ 	.short	0x003c
        /*00b4*/ 	.byte	0x00, 0xf0, 0x11, 0x00


	//----- nvinfo : EIATTR_KPARAM_INFO
	.align		4
.L_35:
        /*00b8*/ 	.byte	0x04, 0x17
        /*00ba*/ 	.short	(.L_37 - .L_36)
.L_36:
        /*00bc*/ 	.word	0x00000000
        /*00c0*/ 	.short	0x0007
        /*00c2*/ 	.short	0x0038
        /*00c4*/ 	.byte	0x00, 0xf0, 0x11, 0x00


	//----- nvinfo : EIATTR_KPARAM_INFO
	.align		4
.L_37:
        /*00c8*/ 	.byte	0x04, 0x17
        /*00ca*/ 	.short	(.L_39 - .L_38)
.L_38:
        /*00cc*/ 	.word	0x00000000
        /*00d0*/ 	.short	0x0006
        /*00d2*/ 	.short	0x0030
        /*00d4*/ 	.byte	0x00, 0xf5, 0x21, 0x00


	//----- nvinfo : EIATTR_KPARAM_INFO
	.align		4
.L_39:
        /*00d8*/ 	.byte	0x04, 0x17
        /*00da*/ 	.short	(.L_41 - .L_40)
.L_40:
        /*00dc*/ 	.word	0x00000000
        /*00e0*/ 	.short	0x0005
        /*00e2*/ 	.short	0x0028
        /*00e4*/ 	.byte	0x00, 0xf5, 0x21, 0x00


	//----- nvinfo : EIATTR_KPARAM_INFO
	.align		4
.L_41:
        /*00e8*/ 	.byte	0x04, 0x17
        /*00ea*/ 	.short	(.L_43 - .L_42)
.L_42:
        /*00ec*/ 	.word	0x00000000
        /*00f0*/ 	.short	0x0004
        /*00f2*/ 	.short	0x0020
        /*00f4*/ 	.byte	0x00, 0xf5, 0x21, 0x00


	//----- nvinfo : EIATTR_KPARAM_INFO
	.align		4
.L_43:
        /*00f8*/ 	.byte	0x04, 0x17
        /*00fa*/ 	.short	(.L_45 - .L_44)
.L_44:
        /*00fc*/ 	.word	0x00000000
        /*0100*/ 	.short	0x0003
        /*0102*/ 	.short	0x0018
        /*0104*/ 	.byte	0x00, 0xf5, 0x21, 0x00


	//----- nvinfo : EIATTR_KPARAM_INFO
	.align		4
.L_45:
        /*0108*/ 	.byte	0x04, 0x17
        /*010a*/ 	.short	(.L_47 - .L_46)
.L_46:
        /*010c*/ 	.word	0x00000000
        /*0110*/ 	.short	0x0002
        /*0112*/ 	.short	0x0010
        /*0114*/ 	.byte	0x00, 0xf5, 0x21, 0x00


	//----- nvinfo : EIATTR_KPARAM_INFO
	.align		4
.L_47:
        /*0118*/ 	.byte	0x04, 0x17
        /*011a*/ 	.short	(.L_49 - .L_48)
.L_48:
        /*011c*/ 	.word	0x00000000
        /*0120*/ 	.short	0x0001
        /*0122*/ 	.short	0x0008
        /*0124*/ 	.byte	0x00, 0xf5, 0x21, 0x00


	//----- nvinfo : EIATTR_KPARAM_INFO
	.align		4
.L_49:
        /*0128*/ 	.byte	0x04, 0x17
        /*012a*/ 	.short	(.L_51 - .L_50)
.L_50:
        /*012c*/ 	.word	0x00000000
        /*0130*/ 	.short	0x0000
        /*0132*/ 	.short	0x0000
        /*0134*/ 	.byte	0x00, 0xf5, 0x21, 0x00


	//----- nvinfo : EIATTR_SPARSE_MMA_MASK
	.align		4
.L_51:
        /*0138*/ 	.byte	0x03, 0x50
        /*013a*/ 	.short	0x0000


	//----- nvinfo : EIATTR_MAXREG_COUNT
	.align		4
        /*013c*/ 	.byte	0x03, 0x1b
        /*013e*/ 	.short	0x00ff


	//----- nvinfo : EIATTR_MERCURY_ISA_VERSION
	.align		4
        /*0140*/ 	.byte	0x03, 0x5f
        /*0142*/ 	.short	0x0101


	//----- nvinfo : EIATTR_VRC_CTA_INIT_COUNT
	.align		4
        /*0144*/ 	.byte	0x02, 0x4a
	.zero		1
	.zero		1


	//----- nvinfo : EIATTR_EXIT_INSTR_OFFSETS
	.align		4
        /*0148*/ 	.byte	0x04, 0x1c
        /*014a*/ 	.short	(.L_53 - .L_52)


	//   ....[0]....
.L_52:
        /*014c*/ 	.word	0x00000060


	//   ....[1]....
        /*0150*/ 	.word	0x000002c0


	//   ....[2]....
        /*0154*/ 	.word	0x000010c0


	//   ....[3]....
        /*0158*/ 	.word	0x00001110


	//   ....[4]....
        /*015c*/ 	.word	0x00001140


	//   ....[5]....
        /*0160*/ 	.word	0x00001930


	//   ....[6]....
        /*0164*/ 	.word	0x00001990


	//   ....[7]....
        /*0168*/ 	.word	0x00003540


	//----- nvinfo : EIATTR_CRS_STACK_SIZE
	.align		4
.L_53:
        /*016c*/ 	.byte	0x04, 0x1e
        /*016e*/ 	.short	(.L_55 - .L_54)
.L_54:
        /*0170*/ 	.word	0x00000000


	//----- nvinfo : EIATTR_CBANK_PARAM_SIZE
	.align		4
.L_55:
        /*0174*/ 	.byte	0x03, 0x19
        /*0176*/ 	.short	0x0080


	//----- nvinfo : EIATTR_PARAM_CBANK
	.align		4
        /*0178*/ 	.byte	0x04, 0x0a
        /*017a*/ 	.short	(.L_57 - .L_56)
	.align		4
.L_56:
        /*017c*/ 	.word	index@(.nv.constant0.compute_spike_times_kernel)
        /*0180*/ 	.short	0x0380
        /*0182*/ 	.short	0x0080


	//----- nvinfo : EIATTR_SW_WAR
	.align		4
.L_57:
        /*0184*/ 	.byte	0x04, 0x36
        /*0186*/ 	.short	(.L_59 - .L_58)
.L_58:
        /*0188*/ 	.word	0x00000008
.L_59:


//--------------------- .nv.callgraph             --------------------------
	.section	.nv.callgraph,"",@"SHT_CUDA_CALLGRAPH"
	.align	4
	.sectionentsize	8
	.align		4
        /*0000*/ 	.word	0x00000000
	.align		4
        /*0004*/ 	.word	0xffffffff
	.align		4
        /*0008*/ 	.word	0x00000000
	.align		4
        /*000c*/ 	.word	0xfffffffe
	.align		4
        /*0010*/ 	.word	0x00000000
	.align		4
        /*0014*/ 	.word	0xfffffffd
	.align		4
        /*0018*/ 	.word	0x00000000
	.align		4
        /*001c*/ 	.word	0xfffffffc


//--------------------- .text.compute_spike_times_kernel --------------------------
	.section	.text.compute_spike_times_kernel,"ax",@progbits
	.align	128
        .global         compute_spike_times_kernel
        .type           compute_spike_times_kernel,@function
        .size           compute_spike_times_kernel,(.L_x_112 - compute_spike_times_kernel)
        .other          compute_spike_times_kernel,@"STO_CUDA_ENTRY STV_DEFAULT"
compute_spike_times_kernel:
.text.compute_spike_times_kernel:
[----:B------:R-:W-:Y:S08]  /*0000*/  LDC R1, c[0x0][0x37c] ;  /* 0x0000df00ff017b82 */ /* 0x000ff00000000800 */
[----:B------:R-:W0:Y:S01]  /*0010*/  LDC R2, c[0x0][0x3c4] ;  /* 0x0000f100ff027b82 */ /* 0x000e220000000800 */
[----:B------:R-:W1:Y:S01]  /*0020*/  S2R R7, SR_CTAID.X ;  /* 0x0000000000077919 */ /* 0x000e620000002500 */
[----:B------:R-:W2:Y:S01]  /*0030*/  LDCU UR4, c[0x0][0x360] ;  /* 0x00006c00ff0477ac */ /* 0x000ea20008000800 */
[----:B------:R-:W3:Y:S01]  /*0040*/  S2R R0, SR_TID.X ;  /* 0x0000000000007919 */ /* 0x000ee20000002100 */
[----:B0-----:R-:W-:-:S13]  /*0050*/  ISETP.GE.AND P0, PT, R2, 0x1, PT ;  /* 0x000000010200780c */ /* 0x001fda0003f06270 */
[----:B-123--:R-:W-:Y:S05]  /*0060*/  @!P0 EXIT ;  /* 0x000000000000894d */ /* 0x00efea0003800000 */
[----:B------:R-:W0:Y:S01]  /*0070*/  LDCU.64 UR8, c[0x0][0x3c8] ;  /* 0x00007900ff0877ac */ /* 0x000e220008000a00 */
[----:B------:R-:W1:Y:S01]  /*0080*/  LDC.64 R24, c[0x0][0x3b0] ;  /* 0x0000ec00ff187b82 */ /* 0x000e620000000a00 */
[C---:B------:R-:W-:Y:S01]  /*0090*/  IMAD R3, R7.reuse, UR4, R0 ;  /* 0x0000000407037c24 */ /* 0x040fe2000f8e0200 */
[----:B------:R-:W2:Y:S01]  /*00a0*/  LDCU.64 UR10, c[0x0][0x3e8] ;  /* 0x00007d00ff0a77ac */ /* 0x000ea20008000a00 */
[----:B------:R-:W-:Y:S01]  /*00b0*/  IMAD R7, R7, R2, RZ ;  /* 0x0000000207077224 */ /* 0x000fe200078e02ff */
[----:B------:R-:W3:Y:S04]  /*00c0*/  LDCU.64 UR12, c[0x0][0x3f0] ;  /* 0x00007e00ff0c77ac */ /* 0x000ee80008000a00 */
[----:B------:R-:W4:Y:S01]  /*00d0*/  LDC.64 R22, c[0x0][0x3d0] ;  /* 0x0000f400ff167b82 */ /* 0x000f220000000a00 */
[----:B------:R-:W-:Y:S01]  /*00e0*/  SHF.R.S32.HI R11, RZ, 0x1f, R7 ;  /* 0x0000001fff0b7819 */ /* 0x000fe20000011407 */
[----:B------:R-:W1:Y:S06]  /*00f0*/  LDCU.64 UR6, c[0x0][0x358] ;  /* 0x00006b00ff0677ac */ /* 0x000e6c0008000a00 */
[----:B------:R-:W5:Y:S01]  /*0100*/  LDC.64 R20, c[0x0][0x388] ;  /* 0x0000e200ff147b82 */ /* 0x000f620000000a00 */
[----:B0-----:R-:W-:Y:S01]  /*0110*/  IMAD R5, R3, UR9, RZ ;  /* 0x0000000903057c24 */ /* 0x001fe2000f8e02ff */
[----:B------:R-:W-:-:S02]  /*0120*/  UISETP.GT.AND UP0, UPT, UR9, URZ, UPT ;  /* 0x000000ff0900728c */ /* 0x000fc4000bf04270 */
[----:B------:R-:W-:Y:S02]  /*0130*/  IMAD R9, R0, UR9, RZ ;  /* 0x0000000900097c24 */ /* 0x000fe4000f8e02ff */
[----:B------:R-:W-:Y:S01]  /*0140*/  IMAD.SHL.U32 R26, R5, 0x4, RZ ;  /* 0x00000004051a7824 */ /* 0x000fe200078e00ff */
[----:B------:R-:W-:Y:S01]  /*0150*/  SHF.R.S32.HI R8, RZ, 0x1f, R5 ;  /* 0x0000001fff087819 */ /* 0x000fe20000011405 */
[C---:B------:R-:W-:Y:S01]  /*0160*/  IMAD R10, R3.reuse, UR8, RZ ;  /* 0x00000008030a7c24 */ /* 0x040fe2000f8e02ff */
[----:B------:R-:W-:Y:S01]  /*0170*/  SHF.R.S32.HI R12, RZ, 0x1f, R9 ;  /* 0x0000001fff0c7819 */ /* 0x000fe20000011409 */
[----:B-1----:R-:W-:Y:S01]  /*0180*/  IMAD.WIDE.U32 R24, R3, 0x4, R24 ;  /* 0x0000000403187825 */ /* 0x002fe200078e0018 */
[C---:B--2---:R-:W-:Y:S02]  /*0190*/  IADD3 R28, P0, PT, R26.reuse, UR10, RZ ;  /* 0x0000000a1a1c7c10 */ /* 0x044fe4000ff1e0ff */
[----:B------:R-:W-:Y:S02]  /*01a0*/  SHF.L.U64.HI R4, R5, 0x2, R8 ;  /* 0x0000000205047819 */ /* 0x000fe40000010208 */
[----:B---3--:R-:W-:-:S02]  /*01b0*/  IADD3 R26, P1, PT, R26, UR12, RZ ;  /* 0x0000000c1a1a7c10 */ /* 0x008fc4000ff3e0ff */
[C---:B------:R-:W-:Y:S01]  /*01c0*/  IADD3.X R29, PT, PT, R4.reuse, UR11, RZ, P0, !PT ;  /* 0x0000000b041d7c10 */ /* 0x040fe200087fe4ff */
[----:B----4-:R-:W-:Y:S01]  /*01d0*/  IMAD.WIDE.U32 R22, R3, 0x4, R22 ;  /* 0x0000000403167825 */ /* 0x010fe200078e0016 */
[----:B------:R-:W-:Y:S02]  /*01e0*/  IADD3.X R27, PT, PT, R4, UR13, RZ, P1, !PT ;  /* 0x0000000d041b7c10 */ /* 0x000fe40008ffe4ff */
[----:B------:R-:W-:Y:S01]  /*01f0*/  SHF.R.S32.HI R13, RZ, 0x1f, R10 ;  /* 0x0000001fff0d7819 */ /* 0x000fe2000001140a */
[----:B-----5:R-:W-:Y:S01]  /*0200*/  IMAD.WIDE R20, R7, 0x4, R20 ;  /* 0x0000000407147825 */ /* 0x020fe200078e0214 */
[----:B------:R-:W-:Y:S06]  /*0210*/  BRA.U UP0, `(.L_x_0) ;  /* 0x0000000d00c07547 */ /* 0x000fec000b800000 */
[----:B------:R-:W-:Y:S02]  /*0220*/  CS2R R30, SRZ ;  /* 0x00000000001e7805 */ /* 0x000fe4000001ff00 */
[----:B------:R-:W-:Y:S01]  /*0230*/  CS2R R18, SRZ ;  /* 0x0000000000127805 */ /* 0x000fe2000001ff00 */
[----:B------:R-:W-:Y:S01]  /*0240*/  IMAD.MOV.U32 R33, RZ, RZ, RZ ;  /* 0x000000ffff217224 */ /* 0x000fe200078e00ff */
[----:B------:R-:W0:Y:S01]  /*0250*/  LDCU UR16, c[0x0][0x3bc] ;  /* 0x00007780ff1077ac */ /* 0x000e220008000800 */
[----:B------:R-:W1:Y:S01]  /*0260*/  LDCU UR17, c[0x0][0x3c8] ;  /* 0x00007900ff1177ac */ /* 0x000e620008000800 */
[----:B------:R-:W2:Y:S01]  /*0270*/  LDCU.64 UR18, c[0x0][0x3d8] ;  /* 0x00007b00ff1277ac */ /* 0x000ea20008000a00 */
[----:B------:R-:W3:Y:S03]  /*0280*/  LDCU.64 UR20, c[0x0][0x3e0] ;  /* 0x00007c00ff1477ac */ /* 0x000ee60008000a00 */
.L_x_22:
[----:B------:R-:W-:-:S05]  /*0290*/  IMAD.WIDE.U32 R2, R30, 0x4, R20 ;  /* 0x000000041e027825 */ /* 0x000fca00078e0014 */
[----:B------:R-:W4:Y:S02]  /*02a0*/  LDG.E R0, desc[UR6][R2.64] ;  /* 0x0000000602007981 */ /* 0x000f24000c1e1900 */
[----:B----4-:R-:W-:-:S13]  /*02b0*/  FSETP.NEU.AND P0, PT, R0, +INF , PT ;  /* 0x7f8000000000780b */ /* 0x010fda0003f0d000 */
[----:B0123-5:R-:W-:Y:S05]  /*02c0*/  @!P0 EXIT ;  /* 0x000000000000894d */ /* 0x02ffea0003800000 */
[----:B------:R-:W0:Y:S01]  /*02d0*/  LDCU.64 UR4, c[0x0][0x380] ;  /* 0x00007000ff0477ac */ /* 0x000e220008000a00 */
[----:B------:R-:W-:Y:S01]  /*02e0*/  IADD3 R8, P0, PT, R7, R30, RZ ;  /* 0x0000001e07087210 */ /* 0x000fe20007f1e0ff */
[----:B------:R-:W1:Y:S03]  /*02f0*/  LDCU.128 UR8, c[0x0][0x390] ;  /* 0x00007200ff0877ac */ /* 0x000e660008000c00 */
[----:B------:R-:W-:Y:S01]  /*0300*/  IADD3.X R5, PT, PT, RZ, R11, RZ, P0, !PT ;  /* 0x0000000bff057210 */ /* 0x000fe200007fe4ff */
[C---:B------:R-:W-:Y:S01]  /*0310*/  IMAD.SHL.U32 R16, R8.reuse, 0x4, RZ ;  /* 0x0000000408107824 */ /* 0x040fe200078e00ff */
[----:B------:R-:W2:Y:S02]  /*0320*/  LDCU.128 UR12, c[0x0][0x3a0] ;  /* 0x00007400ff0c77ac */ /* 0x000ea40008000c00 */
[----:B------:R-:W-:Y:S02]  /*0330*/  SHF.L.U64.HI R8, R8, 0x2, R5 ;  /* 0x0000000208087819 */ /* 0x000fe40000010205 */
[----:B0-----:R-:W-:Y:S01]  /*0340*/  IADD3 R14, P0, PT, R16, UR4, RZ ;  /* 0x00000004100e7c10 */ /* 0x001fe2000ff1e0ff */
[----:B------:R-:W0:Y:S03]  /*0350*/  LDCU UR4, c[0x0][0x3c4] ;  /* 0x00007880ff0477ac */ /* 0x000e260008000800 */
[----:B------:R-:W-:Y:S01]  /*0360*/  IADD3.X R15, PT, PT, R8, UR5, RZ, P0, !PT ;  /* 0x00000005080f7c10 */ /* 0x000fe200087fe4ff */
[----:B------:R-:W-:Y:S01]  /*0370*/  IMAD.MOV.U32 R32, RZ, RZ, 0x7f800000 ;  /* 0x7f800000ff207424 */ /* 0x000fe200078e00ff */
[----:B------:R-:W-:Y:S01]  /*0380*/  IADD3 R30, PT, PT, R30, 0x1, RZ ;  /* 0x000000011e1e7810 */ /* 0x000fe20007ffe0ff */
[----:B------:R-:W3:Y:S02]  /*0390*/  LDCU UR5, c[0x0][0x3c0] ;  /* 0x00007800ff0577ac */ /* 0x000ee40008000800 */
[----:B------:R-:W4:Y:S01]  /*03a0*/  LDG.E R39, desc[UR6][R14.64] ;  /* 0x000000060e277981 */ /* 0x000f22000c1e1900 */
[----:B-1----:R-:W-:-:S04]  /*03b0*/  IADD3 R34, P0, PT, R16, UR8, RZ ;  /* 0x0000000810227c10 */ /* 0x002fc8000ff1e0ff */
[----:B------:R-:W-:-:S05]  /*03c0*/  IADD3.X R35, PT, PT, R8, UR9, RZ, P0, !PT ;  /* 0x0000000908237c10 */ /* 0x000fca00087fe4ff */
[----:B------:R1:W3:Y:S01]  /*03d0*/  LDG.E R41, desc[UR6][R34.64] ;  /* 0x0000000622297981 */ /* 0x0002e2000c1e1900 */
[----:B----4-:R-:W-:-:S05]  /*03e0*/  IMAD.WIDE R4, R39, 0x4, R28 ;  /* 0x0000000427047825 */ /* 0x010fca00078e021c */
[----:B------:R-:W3:Y:S01]  /*03f0*/  LDG.E R0, desc[UR6][R4.64] ;  /* 0x0000000604007981 */ /* 0x000ee2000c1e1900 */
[----:B------:R-:W-:-:S04]  /*0400*/  IADD3 R6, P0, PT, R9, R39, RZ ;  /* 0x0000002709067210 */ /* 0x000fc80007f1e0ff */
[----:B--2---:R-:W-:Y:S02]  /*0410*/  LEA R36, P1, R6, UR14, 0x2 ;  /* 0x0000000e06247c11 */ /* 0x004fe4000f8210ff */
[C---:B------:R-:W-:Y:S02]  /*0420*/  LEA.HI.X.SX32 R17, R39.reuse, R12, 0x1, P0 ;  /* 0x0000000c27117211 */ /* 0x040fe400000f0eff */
[----:B------:R-:W-:Y:S02]  /*0430*/  IADD3 R14, P0, PT, R16, UR12, RZ ;  /* 0x0000000c100e7c10 */ /* 0x000fe4000ff1e0ff */
[----:B------:R-:W-:Y:S02]  /*0440*/  LEA.HI.X R37, R6, UR15, R17, 0x2, P1 ;  /* 0x0000000f06257c11 */ /* 0x000fe400088f1411 */
[----:B------:R-:W-:Y:S02]  /*0450*/  IADD3 R16, P1, PT, R16, UR10, RZ ;  /* 0x0000000a10107c10 */ /* 0x000fe4000ff3e0ff */
[C---:B------:R-:W-:Y:S01]  /*0460*/  IADD3.X R15, PT, PT, R8.reuse, UR13, RZ, P0, !PT ;  /* 0x0000000d080f7c10 */ /* 0x040fe200087fe4ff */
[----:B-1----:R-:W-:Y:S01]  /*0470*/  IMAD.WIDE R34, R39, 0x4, R26 ;  /* 0x0000000427227825 */ /* 0x002fe200078e021a */
[----:B------:R-:W-:Y:S01]  /*0480*/  IADD3.X R17, PT, PT, R8, UR11, RZ, P1, !PT ;  /* 0x0000000b08117c10 */ /* 0x000fe20008ffe4ff */
[----:B------:R-:W2:Y:S04]  /*0490*/  LDG.E R36, desc[UR6][R36.64] ;  /* 0x0000000624247981 */ /* 0x000ea8000c1e1900 */
[----:B------:R-:W4:Y:S01]  /*04a0*/  LDG.E R6, desc[UR6][R14.64] ;  /* 0x000000060e067981 */ /* 0x000f22000c1e1900 */
[----:B---3--:R-:W-:-:S05]  /*04b0*/  FADD R43, R41, R0 ;  /* 0x00000000292b7221 */ /* 0x008fca0000000000 */
[----:B------:R1:W-:Y:S04]  /*04c0*/  STG.E desc[UR6][R4.64], R43 ;  /* 0x0000002b04007986 */ /* 0x0003e8000c101906 */
[----:B------:R-:W3:Y:S04]  /*04d0*/  LDG.E R39, desc[UR6][R16.64] ;  /* 0x0000000610277981 */ /* 0x000ee8000c1e1900 */
[----:B------:R-:W3:Y:S01]  /*04e0*/  LDG.E R0, desc[UR6][R34.64] ;  /* 0x0000000622007981 */ /* 0x000ee2000c1e1900 */
[----:B0-----:R-:W-:Y:S01]  /*04f0*/  ISETP.GE.AND P0, PT, R30, UR4, PT ;  /* 0x000000041e007c0c */ /* 0x001fe2000bf06270 */
[----:B------:R-:W0:Y:S02]  /*0500*/  LDCU UR4, c[0x0][0x3b8] ;  /* 0x00007700ff0477ac */ /* 0x000e240008000800 */
[----:B------:R-:W4:Y:S01]  /*0510*/  LDG.E R8, desc[UR6][R14.64] ;  /* 0x000000060e087981 */ /* 0x000f22000c1e1900 */
[----:B---3--:R-:W-:-:S05]  /*0520*/  FADD R45, R39, R0 ;  /* 0x00000000272d7221 */ /* 0x008fca0000000000 */
[----:B------:R3:W-:Y:S04]  /*0530*/  STG.E desc[UR6][R34.64], R45 ;  /* 0x0000002d22007986 */ /* 0x0007e8000c101906 */
[----:B------:R-:W3:Y:S04]  /*0540*/  @!P0 LDG.E R32, desc[UR6][R2.64+0x4] ;  /* 0x0000040602208981 */ /* 0x000ee8000c1e1900 */
[----:B------:R0:W5:Y:S04]  /*0550*/  LDG.E R53, desc[UR6][R2.64] ;  /* 0x0000000602357981 */ /* 0x000168000c1e1900 */
[----:B------:R0:W5:Y:S01]  /*0560*/  LDG.E R17, desc[UR6][R24.64] ;  /* 0x0000000618117981 */ /* 0x000162000c1e1900 */
[----:B--2---:R-:W-:-:S04]  /*0570*/  FMUL R0, R36, R41 ;  /* 0x0000002924007220 */ /* 0x004fc80000400000 */
[----:B------:R-:W-:-:S04]  /*0580*/  FADD R19, R0, R19 ;  /* 0x0000001300137221 */ /* 0x000fc80000000000 */
[----:B-1----:R-:W3:Y:S01]  /*0590*/  F2F.F64.F32 R4, R19 ;  /* 0x0000001300047310 */ /* 0x002ee20000201800 */
[----:B------:R-:W-:Y:S01]  /*05a0*/  FMUL R39, R36, R39 ;  /* 0x0000002724277220 */ /* 0x000fe20000400000 */
[----:B----4-:R-:W-:Y:S01]  /*05b0*/  FFMA R31, R0, R6, R31 ;  /* 0x00000006001f7223 */ /* 0x010fe2000000001f */
[----:B------:R-:W-:Y:S01]  /*05c0*/  FMUL R0, R19, 4 ;  /* 0x4080000013007820 */ /* 0x000fe20000400000 */
[----:B------:R-:W-:Y:S01]  /*05d0*/  BSSY.RECONVERGENT B2, `(.L_x_1) ;  /* 0x00000b0000027945 */ /* 0x000fe20003800200 */
[C---:B------:R-:W-:Y:S01]  /*05e0*/  FFMA R18, R39.reuse, R8, R18 ;  /* 0x0000000827127223 */ /* 0x040fe20000000012 */
[----:B------:R-:W-:Y:S01]  /*05f0*/  FADD R33, R39, R33 ;  /* 0x0000002127217221 */ /* 0x000fe20000000000 */
[----:B0-----:R-:W-:Y:S01]  /*0600*/  FMUL R8, R0, UR4 ;  /* 0x0000000400087c20 */ /* 0x001fe20008400000 */
[----:B---3--:R-:W-:Y:S01]  /*0610*/  DADD R34, R4, R4 ;  /* 0x0000000004227229 */ /* 0x008fe20000000004 */
[----:B------:R-:W-:-:S10]  /*0620*/  FMNMX R15, R32, UR5, PT ;  /* 0x00000005200f7c09 */ /* 0x000fd4000b800000 */
.L_x_21:
[----:B------:R-:W-:-:S05]  /*0630*/  FFMA R3, R33, R33, -R8 ;  /* 0x0000002121037223 */ /* 0x000fca0000000808 */
[----:B------:R-:W-:-:S13]  /*0640*/  FSETP.GTU.AND P0, PT, R3, RZ, PT ;  /* 0x000000ff0300720b */ /* 0x000fda0003f0c000 */
[----:B------:R-:W-:Y:S05]  /*0650*/  @!P0 BRA `(.L_x_2) ;  /* 0x00000008009c8947 */ /* 0x000fea0003800000 */
[----:B------:R-:W-:Y:S01]  /*0660*/  IADD3 R0, PT, PT, R3, -0xd000000, RZ ;  /* 0xf300000003007810 */ /* 0x000fe20007ffe0ff */
[----:B------:R0:W1:Y:S01]  /*0670*/  MUFU.RSQ R2, R3 ;  /* 0x0000000300027308 */ /* 0x0000620000001400 */
[----:B------:R-:W-:Y:S02]  /*0680*/  BSSY.RECONVERGENT B0, `(.L_x_3) ;  /* 0x000000d000007945 */ /* 0x000fe40003800200 */
[----:B------:R-:W-:-:S13]  /*0690*/  ISETP.GT.U32.AND P0, PT, R0, 0x727fffff, PT ;  /* 0x727fffff0000780c */ /* 0x000fda0003f04070 */
[----:B0-----:R-:W-:Y:S05]  /*06a0*/  @!P0 BRA `(.L_x_4) ;  /* 0x0000000000188947 */ /* 0x001fea0003800000 */
[----:B------:R-:W-:Y:S01]  /*06b0*/  BSSY.RECONVERGENT B1, `(.L_x_5) ;  /* 0x0000003000017945 */ /* 0x000fe20003800200 */
[----:B------:R-:W-:-:S07]  /*06c0*/  MOV R38, 0x6e0 ;  /* 0x000006e000267802 */ /* 0x000fce0000000f00 */
[----:B-1---5:R-:W-:Y:S05]  /*06d0*/  CALL.REL.NOINC `($__internal_1_$__cuda_sm20_sqrt_rn_f32_slowpath) ;  /* 0x0000003400087944 */ /* 0x022fea0003c00000 */
[----:B------:R-:W-:Y:S05]  /*06e0*/  BSYNC.RECONVERGENT B1 ;  /* 0x0000000000017941 */ /* 0x000fea0003800200 */
.L_x_5:
[----:B------:R-:W-:Y:S01]  /*06f0*/  IMAD.MOV.U32 R0, RZ, RZ, R4 ;  /* 0x000000ffff007224 */ /* 0x000fe200078e0004 */
[----:B------:R-:W-:Y:S06]  /*0700*/  BRA `(.L_x_6) ;  /* 0x0000000000107947 */ /* 0x000fec0003800000 */
.L_x_4:
[----:B-1----:R-:W-:Y:S01]  /*0710*/  FMUL.FTZ R0, R3, R2 ;  /* 0x0000000203007220 */ /* 0x002fe20000410000 */
[----:B------:R-:W-:-:S03]  /*0720*/  FMUL.FTZ R2, R2, 0.5 ;  /* 0x3f00000002027820 */ /* 0x000fc60000410000 */
[----:B------:R-:W-:-:S04]  /*0730*/  FFMA R3, -R0, R0, R3 ;  /* 0x0000000000037223 */ /* 0x000fc80000000103 */
[----:B------:R-:W-:-:S07]  /*0740*/  FFMA R0, R3, R2, R0 ;  /* 0x0000000203007223 */ /* 0x000fce0000000000 */
.L_x_6:
[----:B------:R-:W-:Y:S05]  /*0750*/  BSYNC.RECONVERGENT B0 ;  /* 0x0000000000007941 */ /* 0x000fea0003800200 */
.L_x_3:
[----:B------:R-:W-:-:S05]  /*0760*/  FADD R0, R33, R0 ;  /* 0x0000000021007221 */ /* 0x000fca0000000000 */
[----:B------:R-:W-:-:S13]  /*0770*/  FSETP.NEU.AND P0, PT, R0, RZ, PT ;  /* 0x000000ff0000720b */ /* 0x000fda0003f0d000 */
[----:B------:R-:W-:Y:S05]  /*0780*/  @!P0 BRA `(.L_x_2) ;  /* 0x0000000800508947 */ /* 0x000fea0003800000 */
[----:B------:R-:W0:Y:S01]  /*0790*/  F2F.F64.F32 R38, R0 ;  /* 0x0000000000267310 */ /* 0x000e220000201800 */
[----:B------:R-:W-:Y:S01]  /*07a0*/  MOV R2, 0x1 ;  /* 0x0000000100027802 */ /* 0x000fe20000000f00 */
[----:B------:R-:W-:Y:S01]  /*07b0*/  BSSY.RECONVERGENT B0, `(.L_x_7) ;  /* 0x0000014000007945 */ /* 0x000fe20003800200 */
[----:B------:R-:W-:-:S05]  /*07c0*/  FSETP.GEU.AND P1, PT, |R35|, 6.5827683646048100446e-37, PT ;  /* 0x036000002300780b */ /* 0x000fca0003f2e200 */
[----:B0-----:R-:W0:Y:S02]  /*07d0*/  MUFU.RCP64H R3, R39 ;  /* 0x0000002700037308 */ /* 0x001e240000001800 */
[----:B0-----:R-:W-:-:S08]  /*07e0*/  DFMA R4, -R38, R2, 1 ;  /* 0x3ff000002604742b */ /* 0x001fd00000000102 */
[----:B------:R-:W-:-:S08]  /*07f0*/  DFMA R4, R4, R4, R4 ;  /* 0x000000040404722b */ /* 0x000fd00000000004 */
[----:B------:R-:W-:-:S08]  /*0800*/  DFMA R4, R2, R4, R2 ;  /* 0x000000040204722b */ /* 0x000fd00000000002 */
[----:B------:R-:W-:-:S08]  /*0810*/  DFMA R2, -R38, R4, 1 ;  /* 0x3ff000002602742b */ /* 0x000fd00000000104 */
[----:B------:R-:W-:-:S08]  /*0820*/  DFMA R2, R4, R2, R4 ;  /* 0x000000020402722b */ /* 0x000fd00000000004 */
[----:B------:R-:W-:-:S08]  /*0830*/  DMUL R4, R34, R2 ;  /* 0x0000000222047228 */ /* 0x000fd00000000000 */
[----:B------:R-:W-:-:S08]  /*0840*/  DFMA R36, -R38, R4, R34 ;  /* 0x000000042624722b */ /* 0x000fd00000000122 */
[----:B------:R-:W-:-:S10]  /*0850*/  DFMA R2, R2, R36, R4 ;  /* 0x000000240202722b */ /* 0x000fd40000000004 */
[----:B------:R-:W-:-:S05]  /*0860*/  FFMA R0, RZ, R39, R3 ;  /* 0x00000027ff007223 */ /* 0x000fca0000000003 */
[----:B------:R-:W-:-:S13]  /*0870*/  FSETP.GT.AND P0, PT, |R0|, 1.469367938527859385e-39, PT ;  /* 0x001000000000780b */ /* 0x000fda0003f04200 */
[----:B------:R-:W-:Y:S05]  /*0880*/  @P0 BRA P1, `(.L_x_8) ;  /* 0x0000000000180947 */ /* 0x000fea0000800000 */
[----:B------:R-:W-:Y:S01]  /*0890*/  IMAD.MOV.U32 R40, RZ, RZ, R34 ;  /* 0x000000ffff287224 */ /* 0x000fe200078e0022 */
[----:B------:R-:W-:Y:S02]  /*08a0*/  MOV R41, R35 ;  /* 0x0000002300297202 */ /* 0x000fe40000000f00 */
[----:B------:R-:W-:-:S07]  /*08b0*/  MOV R4, 0x8d0 ;  /* 0x000008d000047802 */ /* 0x000fce0000000f00 */
[----:B-----5:R-:W-:Y:S05]  /*08c0*/  CALL.REL.NOINC `($__internal_0_$__cuda_sm20_div_rn_f64_full) ;  /* 0x0000002c00207944 */ /* 0x020fea0003c00000 */
[----:B------:R-:W-:Y:S01]  /*08d0*/  IMAD.MOV.U32 R2, RZ, RZ, R46 ;  /* 0x000000ffff027224 */ /* 0x000fe200078e002e */
[----:B------:R-:W-:-:S07]  /*08e0*/  MOV R3, R47 ;  /* 0x0000002f00037202 */ /* 0x000fce0000000f00 */
.L_x_8:
[----:B------:R-:W-:Y:S05]  /*08f0*/  BSYNC.RECONVERGENT B0 ;  /* 0x0000000000007941 */ /* 0x000fea0003800200 */
.L_x_7:
[----:B------:R-:W0:Y:S02]  /*0900*/  F2F.F32.F64 R5, R2 ;  /* 0x0000000200057310 */ /* 0x000e240000301000 */
[----:B0-----:R-:W-:-:S13]  /*0910*/  FSETP.GTU.AND P0, PT, R5, RZ, PT ;  /* 0x000000ff0500720b */ /* 0x001fda0003f0c000 */
[----:B------:R-:W-:Y:S05]  /*0920*/  @!P0 BRA `(.L_x_2) ;  /* 0x0000000400e88947 */ /* 0x000fea0003800000 */
[C---:B------:R-:W-:Y:S01]  /*0930*/  FMUL R0, R5.reuse, 16777216 ;  /* 0x4b80000005007820 */ /* 0x040fe20000400000 */
[----:B------:R-:W-:-:S04]  /*0940*/  FSETP.GEU.AND P0, PT, |R5|, 1.175494350822287508e-38, PT ;  /* 0x008000000500780b */ /* 0x000fc80003f0e200 */
[----:B------:R-:W-:-:S04]  /*0950*/  FSEL R0, R0, R5, !P0 ;  /* 0x0000000500007208 */ /* 0x000fc80004000000 */
[----:B------:R-:W0:Y:S05]  /*0960*/  MUFU.LG2 R2, R0 ;  /* 0x0000000000027308 */ /* 0x000e2a0000000c00 */
[----:B0-----:R-:W-:-:S04]  /*0970*/  @!P0 FADD R2, R2, -24 ;  /* 0xc1c0000002028421 */ /* 0x001fc80000000000 */
[----:B------:R-:W-:-:S04]  /*0980*/  FMUL R2, R2, 0.69314718246459960938 ;  /* 0x3f31721802027820 */ /* 0x000fc80000400000 */
[----:B------:R-:W-:-:S05]  /*0990*/  FMUL R2, R2, UR16 ;  /* 0x0000001002027c20 */ /* 0x000fca0008400000 */
[----:B-----5:R-:W-:-:S04]  /*09a0*/  FSETP.GEU.AND P0, PT, R2, R53, PT ;  /* 0x000000350200720b */ /* 0x020fc80003f0e000 */
[----:B------:R-:W-:-:S13]  /*09b0*/  FSETP.LT.OR P0, PT, R15, R2, !P0 ;  /* 0x000000020f00720b */ /* 0x000fda0004701400 */
[----:B------:R-:W-:Y:S05]  /*09c0*/  @P0 BRA `(.L_x_2) ;  /* 0x0000000400c00947 */ /* 0x000fea0003800000 */
[----:B------:R-:W2:Y:S01]  /*09d0*/  LDG.E R3, desc[UR6][R22.64] ;  /* 0x0000000616037981 */ /* 0x000ea2000c1e1900 */
[----:B------:R-:W-:Y:S01]  /*09e0*/  FMUL R0, R5, R5 ;  /* 0x0000000505007220 */ /* 0x000fe20000400000 */
[----:B------:R-:W-:Y:S03]  /*09f0*/  BSSY.RECONVERGENT B3, `(.L_x_9) ;  /* 0x0000012000037945 */ /* 0x000fe60003800200 */
[----:B------:R-:W0:Y:S01]  /*0a00*/  MUFU.RCP R37, R0 ;  /* 0x0000000000257308 */ /* 0x000e220000001000 */
[----:B--2---:R-:W-:-:S04]  /*0a10*/  IADD3 R4, P0, PT, R10, R3, RZ ;  /* 0x000000030a047210 */ /* 0x004fc80007f1e0ff */
[----:B------:R-:W-:Y:S02]  /*0a20*/  LEA.HI.X.SX32 R3, R3, R13, 0x1, P0 ;  /* 0x0000000d03037211 */ /* 0x000fe400000f0eff */
[----:B------:R-:W-:-:S04]  /*0a30*/  LEA R32, P0, R4, UR18, 0x2 ;  /* 0x0000001204207c11 */ /* 0x000fc8000f8010ff */
[----:B------:R-:W-:Y:S01]  /*0a40*/  LEA.HI.X R33, R4, UR19, R3, 0x2, P0 ;  /* 0x0000001304217c11 */ /* 0x000fe200080f1403 */
[----:B0-----:R-:W-:-:S04]  /*0a50*/  FFMA R4, -R0, R37, 1 ;  /* 0x3f80000000047423 */ /* 0x001fc80000000125 */
[----:B------:R0:W-:Y:S01]  /*0a60*/  STG.E desc[UR6][R32.64], R2 ;  /* 0x0000000220007986 */ /* 0x0001e2000c101906 */
[----:B------:R-:W-:Y:S02]  /*0a70*/  FFMA R4, R37, R4, R37 ;  /* 0x0000000425047223 */ /* 0x000fe40000000025 */
[----:B------:R-:W1:Y:S02]  /*0a80*/  FCHK P0, R19, R0 ;  /* 0x0000000013007302 */ /* 0x000e640000000000 */
[----:B------:R-:W-:-:S04]  /*0a90*/  FFMA R3, R19, R4, RZ ;  /* 0x0000000413037223 */ /* 0x000fc800000000ff */
[----:B------:R-:W-:-:S04]  /*0aa0*/  FFMA R6, -R0, R3, R19 ;  /* 0x0000000300067223 */ /* 0x000fc80000000113 */
[----:B------:R-:W-:Y:S01]  /*0ab0*/  FFMA R3, R4, R6, R3 ;  /* 0x0000000604037223 */ /* 0x000fe20000000003 */
[----:B01----:R-:W-:Y:S06]  /*0ac0*/  @!P0 BRA `(.L_x_10) ;  /* 0x0000000000108947 */ /* 0x003fec0003800000 */
[----:B------:R-:W-:Y:S01]  /*0ad0*/  IMAD.MOV.U32 R4, RZ, RZ, R19 ;  /* 0x000000ffff047224 */ /* 0x000fe200078e0013 */
[----:B------:R-:W-:Y:S02]  /*0ae0*/  MOV R3, R0 ;  /* 0x0000000000037202 */ /* 0x000fe40000000f00 */
[----:B------:R-:W-:-:S07]  /*0af0*/  MOV R6, 0xb10 ;  /* 0x00000b1000067802 */ /* 0x000fce0000000f00 */
[----:B------:R-:W-:Y:S05]  /*0b00*/  CALL.REL.NOINC `($__internal_2_$__cuda_sm3x_div_rn_noftz_f32_slowpath) ;  /* 0x0000003000547944 */ /* 0x000fea0003c00000 */
.L_x_10:
[----:B------:R-:W-:Y:S05]  /*0b10*/  BSYNC.RECONVERGENT B3 ;  /* 0x0000000000037941 */ /* 0x000fea0003800200 */
.L_x_9:
[----:B------:R-:W0:Y:S01]  /*0b20*/  MUFU.RCP R16, R3 ;  /* 0x0000000300107308 */ /* 0x000e220000001000 */
[----:B------:R-:W-:Y:S01]  /*0b30*/  IMAD.U32 R6, RZ, RZ, UR16 ;  /* 0x00000010ff067e24 */ /* 0x000fe2000f8e00ff */
[----:B------:R-:W-:Y:S06]  /*0b40*/  BSSY.RECONVERGENT B3, `(.L_x_11) ;  /* 0x000000d000037945 */ /* 0x000fec0003800200 */
[----:B------:R-:W1:Y:S01]  /*0b50*/  FCHK P0, R6, R3 ;  /* 0x0000000306007302 */ /* 0x000e620000000000 */
[----:B0-----:R-:W-:-:S04]  /*0b60*/  FFMA R33, R16, -R3, 1 ;  /* 0x3f80000010217423 */ /* 0x001fc80000000803 */
[----:B------:R-:W-:-:S04]  /*0b70*/  FFMA R16, R16, R33, R16 ;  /* 0x0000002110107223 */ /* 0x000fc80000000010 */
[----:B------:R-:W-:-:S04]  /*0b80*/  FFMA R4, R16, UR16, RZ ;  /* 0x0000001010047c23 */ /* 0x000fc800080000ff */
[----:B------:R-:W-:-:S04]  /*0b90*/  FFMA R33, R4, -R3, UR16 ;  /* 0x0000001004217e23 */ /* 0x000fc80008000803 */
[----:B------:R-:W-:Y:S01]  /*0ba0*/  FFMA R16, R16, R33, R4 ;  /* 0x0000002110107223 */ /* 0x000fe20000000004 */
[----:B-1----:R-:W-:Y:S06]  /*0bb0*/  @!P0 BRA `(.L_x_12) ;  /* 0x0000000000148947 */ /* 0x002fec0003800000 */
[----:B------:R-:W0:Y:S01]  /*0bc0*/  LDCU UR4, c[0x0][0x3bc] ;  /* 0x00007780ff0477ac */ /* 0x000e220008000800 */
[----:B------:R-:W-:Y:S02]  /*0bd0*/  MOV R6, 0xc00 ;  /* 0x00000c0000067802 */ /* 0x000fe40000000f00 */
[----:B0-----:R-:W-:-:S07]  /*0be0*/  MOV R4, UR4 ;  /* 0x0000000400047c02 */ /* 0x001fce0008000f00 */
[----:B------:R-:W-:Y:S05]  /*0bf0*/  CALL.REL.NOINC `($__internal_2_$__cuda_sm3x_div_rn_noftz_f32_slowpath) ;  /* 0x0000003000187944 */ /* 0x000fea0003c00000 */
[----:B------:R-:W-:-:S07]  /*0c00*/  IMAD.MOV.U32 R16, RZ, RZ, R3 ;  /* 0x000000ffff107224 */ /* 0x000fce00078e0003 */
.L_x_12:
[----:B------:R-:W-:Y:S05]  /*0c10*/  BSYNC.RECONVERGENT B3 ;  /* 0x0000000000037941 */ /* 0x000fea0003800200 */
.L_x_11:
[----:B------:R-:W0:Y:S01]  /*0c20*/  MUFU.RCP R4, R5 ;  /* 0x0000000500047308 */ /* 0x000e220000001000 */
[----:B------:R-:W-:Y:S07]  /*0c30*/  BSSY.RECONVERGENT B3, `(.L_x_13) ;  /* 0x000000d000037945 */ /* 0x000fee0003800200 */
[----:B------:R-:W1:Y:S01]  /*0c40*/  FCHK P0, R18, R5 ;  /* 0x0000000512007302 */ /* 0x000e620000000000 */
[----:B0-----:R-:W-:-:S04]  /*0c50*/  FFMA R3, -R5, R4, 1 ;  /* 0x3f80000005037423 */ /* 0x001fc80000000104 */
[----:B------:R-:W-:-:S04]  /*0c60*/  FFMA R3, R4, R3, R4 ;  /* 0x0000000304037223 */ /* 0x000fc80000000004 */
[----:B------:R-:W-:-:S04]  /*0c70*/  FFMA R14, R18, R3, RZ ;  /* 0x00000003120e7223 */ /* 0x000fc800000000ff */
[----:B------:R-:W-:-:S04]  /*0c80*/  FFMA R4, -R5, R14, R18 ;  /* 0x0000000e05047223 */ /* 0x000fc80000000112 */
[----:B------:R-:W-:Y:S01]  /*0c90*/  FFMA R14, R3, R4, R14 ;  /* 0x00000004030e7223 */ /* 0x000fe2000000000e */
[----:B-1----:R-:W-:Y:S06]  /*0ca0*/  @!P0 BRA `(.L_x_14) ;  /* 0x0000000000148947 */ /* 0x002fec0003800000 */
[----:B------:R-:W-:Y:S01]  /*0cb0*/  MOV R4, R18 ;  /* 0x0000001200047202 */ /* 0x000fe20000000f00 */
[----:B------:R-:W-:Y:S01]  /*0cc0*/  IMAD.MOV.U32 R3, RZ, RZ, R5 ;  /* 0x000000ffff037224 */ /* 0x000fe200078e0005 */
[----:B------:R-:W-:-:S07]  /*0cd0*/  MOV R6, 0xcf0 ;  /* 0x00000cf000067802 */ /* 0x000fce0000000f00 */
[----:B------:R-:W-:Y:S05]  /*0ce0*/  CALL.REL.NOINC `($__internal_2_$__cuda_sm3x_div_rn_noftz_f32_slowpath) ;  /* 0x0000002c00dc7944 */ /* 0x000fea0003c00000 */
[----:B------:R-:W-:-:S07]  /*0cf0*/  MOV R14, R3 ;  /* 0x00000003000e7202 */ /* 0x000fce0000000f00 */
.L_x_14:
[----:B------:R-:W-:Y:S05]  /*0d00*/  BSYNC.RECONVERGENT B3 ;  /* 0x0000000000037941 */ /* 0x000fea0003800200 */
.L_x_13:
        /* <DEDUP_REMOVED lines=9> */
[----:B------:R-:W-:Y:S01]  /*0da0*/  IMAD.MOV.U32 R3, RZ, RZ, R0 ;  /* 0x000000ffff037224 */ /* 0x000fe200078e0000 */
[----:B------:R-:W-:Y:S02]  /*0db0*/  MOV R4, R31 ;  /* 0x0000001f00047202 */ /* 0x000fe40000000f00 */
[----:B------:R-:W-:-:S07]  /*0dc0*/  MOV R6, 0xde0 ;  /* 0x00000de000067802 */ /* 0x000fce0000000f00 */
[----:B------:R-:W-:Y:S05]  /*0dd0*/  CALL.REL.NOINC `($__internal_2_$__cuda_sm3x_div_rn_noftz_f32_slowpath) ;  /* 0x0000002c00a07944 */ /* 0x000fea0003c00000 */
.L_x_16:
[----:B------:R-:W-:Y:S05]  /*0de0*/  BSYNC.RECONVERGENT B3 ;  /* 0x0000000000037941 */ /* 0x000fea0003800200 */
.L_x_15:
[----:B------:R-:W2:Y:S01]  /*0df0*/  LDG.E R0, desc[UR6][R22.64] ;  /* 0x0000000616007981 */ /* 0x000ea2000c1e1900 */
[----:B------:R-:W0:Y:S01]  /*0e00*/  MUFU.RCP R6, R5 ;  /* 0x0000000500067308 */ /* 0x000e220000001000 */
[----:B------:R-:W-:Y:S01]  /*0e10*/  FADD R14, -R3, R14 ;  /* 0x0000000e030e7221 */ /* 0x000fe20000000100 */
[----:B------:R-:W-:Y:S03]  /*0e20*/  BSSY.RECONVERGENT B3, `(.L_x_17) ;  /* 0x0000013000037945 */ /* 0x000fe60003800200 */
[----:B------:R-:W-:Y:S01]  /*0e30*/  FFMA R3, R14, R16, R17 ;  /* 0x000000100e037223 */ /* 0x000fe20000000011 */
[----:B0-----:R-:W-:-:S04]  /*0e40*/  FFMA R37, -R5, R6, 1 ;  /* 0x3f80000005257423 */ /* 0x001fc80000000106 */
[----:B------:R-:W-:Y:S01]  /*0e50*/  FFMA R39, R6, R37, R6 ;  /* 0x0000002506277223 */ /* 0x000fe20000000006 */
[----:B--2---:R-:W-:-:S04]  /*0e60*/  IADD3 R4, P0, PT, R10, R0, RZ ;  /* 0x000000000a047210 */ /* 0x004fc80007f1e0ff */
[----:B------:R-:W-:Y:S01]  /*0e70*/  LEA.HI.X.SX32 R33, R0, R13, 0x1, P0 ;  /* 0x0000000d00217211 */ /* 0x000fe200000f0eff */
[----:B------:R-:W-:Y:S01]  /*0e80*/  FFMA R0, R19, R39, RZ ;  /* 0x0000002713007223 */ /* 0x000fe200000000ff */
[----:B------:R-:W-:-:S03]  /*0e90*/  LEA R32, P0, R4, UR20, 0x2 ;  /* 0x0000001404207c11 */ /* 0x000fc6000f8010ff */
[----:B------:R-:W-:Y:S01]  /*0ea0*/  FFMA R37, -R5, R0, R19 ;  /* 0x0000000005257223 */ /* 0x000fe20000000113 */
[----:B------:R-:W-:-:S03]  /*0eb0*/  LEA.HI.X R33, R4, UR21, R33, 0x2, P0 ;  /* 0x0000001504217c11 */ /* 0x000fc600080f1421 */
[----:B------:R-:W-:Y:S02]  /*0ec0*/  FFMA R0, R39, R37, R0 ;  /* 0x0000002527007223 */ /* 0x000fe40000000000 */
[----:B------:R0:W-:Y:S03]  /*0ed0*/  STG.E desc[UR6][R32.64], R3 ;  /* 0x0000000320007986 */ /* 0x0001e6000c101906 */
[----:B------:R-:W1:Y:S02]  /*0ee0*/  FCHK P0, R19, R5 ;  /* 0x0000000513007302 */ /* 0x000e640000000000 */
[----:B01----:R-:W-:Y:S05]  /*0ef0*/  @!P0 BRA `(.L_x_18) ;  /* 0x0000000000148947 */ /* 0x003fea0003800000 */
[----:B------:R-:W-:Y:S01]  /*0f00*/  IMAD.MOV.U32 R4, RZ, RZ, R19 ;  /* 0x000000ffff047224 */ /* 0x000fe200078e0013 */
[----:B------:R-:W-:Y:S02]  /*0f10*/  MOV R3, R5 ;  /* 0x0000000500037202 */ /* 0x000fe40000000f00 */
[----:B------:R-:W-:-:S07]  /*0f20*/  MOV R6, 0xf40 ;  /* 0x00000f4000067802 */ /* 0x000fce0000000f00 */
[----:B------:R-:W-:Y:S05]  /*0f30*/  CALL.REL.NOINC `($__internal_2_$__cuda_sm3x_div_rn_noftz_f32_slowpath) ;  /* 0x0000002c00487944 */ /* 0x000fea0003c00000 */
[----:B------:R-:W-:-:S07]  /*0f40*/  IMAD.MOV.U32 R0, RZ, RZ, R3 ;  /* 0x000000ffff007224 */ /* 0x000fce00078e0003 */
.L_x_18:
[----:B------:R-:W-:Y:S05]  /*0f50*/  BSYNC.RECONVERGENT B3 ;  /* 0x0000000000037941 */ /* 0x000fea0003800200 */
.L_x_17:
[----:B------:R-:W0:Y:S01]  /*0f60*/  MUFU.RCP R4, R5 ;  /* 0x0000000500047308 */ /* 0x000e220000001000 */
[----:B------:R-:W-:Y:S01]  /*0f70*/  BSSY.RECONVERGENT B3, `(.L_x_19) ;  /* 0x000000d000037945 */ /* 0x000fe20003800200 */
[----:B------:R-:W-:-:S06]  /*0f80*/  MOV R33, R0 ;  /* 0x0000000000217202 */ /* 0x000fcc0000000f00 */
        /* <DEDUP_REMOVED lines=11> */
.L_x_20:
[----:B------:R-:W-:Y:S05]  /*1040*/  BSYNC.RECONVERGENT B3 ;  /* 0x0000000000037941 */ /* 0x000fea0003800200 */
.L_x_19:
[----:B------:R-:W2:Y:S01]  /*1050*/  LDG.E R0, desc[UR6][R22.64] ;  /* 0x0000000616007981 */ /* 0x000ea2000c1e1900 */
[----:B------:R-:W-:Y:S01]  /*1060*/  MOV R18, R3 ;  /* 0x0000000300127202 */ /* 0x000fe20000000f00 */
[----:B------:R-:W-:Y:S02]  /*1070*/  IMAD.MOV.U32 R53, RZ, RZ, R2 ;  /* 0x000000ffff357224 */ /* 0x000fe400078e0002 */
[----:B--2---:R-:W-:-:S05]  /*1080*/  VIADD R5, R0, 0x1 ;  /* 0x0000000100057836 */ /* 0x004fca0000000000 */
[----:B------:R0:W-:Y:S01]  /*1090*/  STG.E desc[UR6][R22.64], R5 ;  /* 0x0000000516007986 */ /* 0x0001e2000c101906 */
[----:B------:R-:W-:-:S13]  /*10a0*/  ISETP.GE.AND P0, PT, R5, UR17, PT ;  /* 0x0000001105007c0c */ /* 0x000fda000bf06270 */
[----:B0-----:R-:W-:Y:S05]  /*10b0*/  @!P0 BRA `(.L_x_21) ;  /* 0xfffffff4005c8947 */ /* 0x001fea000383ffff */
[----:B------:R-:W-:Y:S05]  /*10c0*/  EXIT ;  /* 0x000000000000794d */ /* 0x000fea0003800000 */
.L_x_2:
[----:B------:R-:W-:Y:S05]  /*10d0*/  BSYNC.RECONVERGENT B2 ;  /* 0x0000000000027941 */ /* 0x000fea0003800200 */
.L_x_1:
[----:B------:R-:W0:Y:S02]  /*10e0*/  LDCU UR4, c[0x0][0x3c4] ;  /* 0x00007880ff0477ac */ /* 0x000e240008000800 */
[----:B0-----:R-:W-:-:S13]  /*10f0*/  ISETP.NE.AND P0, PT, R30, UR4, PT ;  /* 0x000000041e007c0c */ /* 0x001fda000bf05270 */
[----:B------:R-:W-:Y:S05]  /*1100*/  @P0 BRA `(.L_x_22) ;  /* 0xfffffff000600947 */ /* 0x000fea000383ffff */
[----:B------:R-:W-:Y:S05]  /*1110*/  EXIT ;  /* 0x000000000000794d */ /* 0x000fea0003800000 */
.L_x_0:
[----:B------:R-:W2:Y:S02]  /*1120*/  LDG.E R0, desc[UR6][R20.64] ;  /* 0x0000000614007981 */ /* 0x000ea4000c1e1900 */
[----:B--2---:R-:W-:-:S13]  /*1130*/  FSETP.NEU.AND P0, PT, R0, +INF , PT ;  /* 0x7f8000000000780b */ /* 0x004fda0003f0d000 */
[----:B------:R-:W-:Y:S05]  /*1140*/  @!P0 EXIT ;  /* 0x000000000000894d */ /* 0x000fea0003800000 */
[----:B------:R-:W-:Y:S01]  /*1150*/  HFMA2 R0, -RZ, RZ, 0, 0 ;  /* 0x00000000ff007431 */ /* 0x000fe200000001ff */
[----:B------:R-:W-:Y:S01]  /*1160*/  BSSY.RECONVERGENT B2, `(.L_x_23) ;  /* 0x000023d000027945 */ /* 0x000fe20003800200 */
[----:B------:R-:W-:Y:S01]  /*1170*/  ULOP3.LUT UR4, UR9, 0x7ffffffc, URZ, 0xc0, !UPT ;  /* 0x7ffffffc09047892 */ /* 0x000fe2000f8ec0ff */
[----:B------:R-:W-:Y:S01]  /*1180*/  IMAD.MOV.U32 R2, RZ, RZ, RZ ;  /* 0x000000ffff027224 */ /* 0x000fe200078e00ff */
[----:B------:R-:W-:Y:S01]  /*1190*/  MOV R32, RZ ;  /* 0x000000ff00207202 */ /* 0x000fe20000000f00 */
[----:B------:R-:W-:Y:S01]  /*11a0*/  IMAD.MOV.U32 R30, RZ, RZ, RZ ;  /* 0x000000ffff1e7224 */ /* 0x000fe200078e00ff */
[----:B------:R-:W-:Y:S02]  /*11b0*/  CS2R R14, SRZ ;  /* 0x00000000000e7805 */ /* 0x000fe4000001ff00 */
[----:B------:R-:W-:Y:S01]  /*11c0*/  MOV R34, R20 ;  /* 0x0000001400227202 */ /* 0x000fe20000000f00 */
[----:B------:R-:W-:Y:S01]  /*11d0*/  IMAD.MOV.U32 R35, RZ, RZ, R21 ;  /* 0x000000ffff237224 */ /* 0x000fe200078e0015 */
[----:B------:R-:W-:-:S12]  /*11e0*/  UIADD3 UR5, UPT, UPT, -UR4, URZ, URZ ;  /* 0x000000ff04057290 */ /* 0x000fd8000fffe1ff */
.L_x_32:
[----:B------:R-:W0:Y:S01]  /*11f0*/  LDCU.64 UR8, c[0x0][0x380] ;  /* 0x00007000ff0877ac */ /* 0x000e220008000a00 */
[----:B------:R-:W-:Y:S01]  /*1200*/  IADD3 R42, P0, PT, R7, R14, RZ ;  /* 0x0000000e072a7210 */ /* 0x000fe20007f1e0ff */
[----:B------:R-:W1:Y:S03]  /*1210*/  LDCU.128 UR12, c[0x0][0x3a0] ;  /* 0x00007400ff0c77ac */ /* 0x000e660008000c00 */
[----:B------:R-:W-:Y:S01]  /*1220*/  IADD3.X R3, PT, PT, R11, R15, RZ, P0, !PT ;  /* 0x0000000f0b037210 */ /* 0x000fe200007fe4ff */
[C---:B------:R-:W-:Y:S01]  /*1230*/  IMAD.SHL.U32 R33, R42.reuse, 0x4, RZ ;  /* 0x000000042a217824 */ /* 0x040fe200078e00ff */
[----:B------:R-:W2:Y:S02]  /*1240*/  LDCU UR4, c[0x0][0x3c4] ;  /* 0x00007880ff0477ac */ /* 0x000ea40008000800 */
[----:B------:R-:W-:Y:S02]  /*1250*/  SHF.L.U64.HI R42, R42, 0x2, R3 ;  /* 0x000000022a2a7819 */ /* 0x000fe40000010203 */
[----:B0-----:R-:W-:-:S04]  /*1260*/  IADD3 R18, P0, PT, R33, UR8, RZ ;  /* 0x0000000821127c10 */ /* 0x001fc8000ff1e0ff */
[----:B------:R-:W-:Y:S01]  /*1270*/  IADD3.X R19, PT, PT, R42, UR9, RZ, P0, !PT ;  /* 0x000000092a137c10 */ /* 0x000fe200087fe4ff */
[----:B------:R-:W0:Y:S04]  /*1280*/  LDCU.128 UR8, c[0x0][0x390] ;  /* 0x00007200ff0877ac */ /* 0x000e280008000c00 */
[----:B------:R-:W3:Y:S01]  /*1290*/  LDG.E R15, desc[UR6][R18.64] ;  /* 0x00000006120f7981 */ /* 0x000ee2000c1e1900 */
[----:B0-----:R-:W-:-:S04]  /*12a0*/  IADD3 R38, P0, PT, R33, UR8, RZ ;  /* 0x0000000821267c10 */ /* 0x001fc8000ff1e0ff */
[----:B------:R-:W-:-:S05]  /*12b0*/  IADD3.X R39, PT, PT, R42, UR9, RZ, P0, !PT ;  /* 0x000000092a277c10 */ /* 0x000fca00087fe4ff */
[----:B------:R0:W4:Y:S01]  /*12c0*/  LDG.E R3, desc[UR6][R38.64] ;  /* 0x0000000626037981 */ /* 0x000122000c1e1900 */
[----:B---3--:R-:W-:-:S05]  /*12d0*/  IMAD.WIDE R16, R15, 0x4, R28 ;  /* 0x000000040f107825 */ /* 0x008fca00078e021c */
[----:B------:R-:W4:Y:S01]  /*12e0*/  LDG.E R4, desc[UR6][R16.64] ;  /* 0x0000000610047981 */ /* 0x000f22000c1e1900 */
[----:B------:R-:W-:-:S04]  /*12f0*/  IADD3 R6, P0, PT, R9, R15, RZ ;  /* 0x0000000f09067210 */ /* 0x000fc80007f1e0ff */
[C---:B-1----:R-:W-:Y:S02]  /*1300*/  LEA R40, P1, R6.reuse, UR14, 0x2 ;  /* 0x0000000e06287c11 */ /* 0x042fe4000f8210ff */
[----:B------:R-:W-:Y:S02]  /*1310*/  LEA.HI.X.SX32 R31, R15, R12, 0x1, P0 ;  /* 0x0000000c0f1f7211 */ /* 0x000fe400000f0eff */
[C---:B------:R-:W-:Y:S02]  /*1320*/  IADD3 R36, P0, PT, R33.reuse, UR12, RZ ;  /* 0x0000000c21247c10 */ /* 0x040fe4000ff1e0ff */
[----:B------:R-:W-:Y:S02]  /*1330*/  LEA.HI.X R41, R6, UR15, R31, 0x2, P1 ;  /* 0x0000000f06297c11 */ /* 0x000fe400088f141f */
[----:B------:R-:W-:Y:S02]  /*1340*/  IADD3 R18, P1, PT, R33, UR10, RZ ;  /* 0x0000000a21127c10 */ /* 0x000fe4000ff3e0ff */
[C---:B------:R-:W-:Y:S01]  /*1350*/  IADD3.X R37, PT, PT, R42.reuse, UR13, RZ, P0, !PT ;  /* 0x0000000d2a257c10 */ /* 0x040fe200087fe4ff */
[----:B0-----:R-:W-:Y:S01]  /*1360*/  IMAD.WIDE R38, R15, 0x4, R26 ;  /* 0x000000040f267825 */ /* 0x001fe200078e021a */
[----:B------:R-:W-:Y:S01]  /*1370*/  IADD3.X R19, PT, PT, R42, UR11, RZ, P1, !PT ;  /* 0x0000000b2a137c10 */ /* 0x000fe20008ffe4ff */
[----:B------:R0:W3:Y:S02]  /*1380*/  LDG.E R40, desc[UR6][R40.64] ;  /* 0x0000000628287981 */ /* 0x0000e4000c1e1900 */
[----:B----4-:R-:W-:-:S02]  /*1390*/  FADD R31, R3, R4 ;  /* 0x00000004031f7221 */ /* 0x010fc40000000000 */
[----:B------:R-:W4:Y:S04]  /*13a0*/  LDG.E R4, desc[UR6][R36.64] ;  /* 0x0000000624047981 */ /* 0x000f28000c1e1900 */
[----:B------:R1:W-:Y:S04]  /*13b0*/  STG.E desc[UR6][R16.64], R31 ;  /* 0x0000001f10007986 */ /* 0x0003e8000c101906 */
[----:B------:R-:W4:Y:S04]  /*13c0*/  LDG.E R33, desc[UR6][R18.64] ;  /* 0x0000000612217981 */ /* 0x000f28000c1e1900 */
[----:B------:R-:W4:Y:S01]  /*13d0*/  LDG.E R6, desc[UR6][R38.64] ;  /* 0x0000000626067981 */ /* 0x000f22000c1e1900 */
[----:B------:R-:W-:-:S04]  /*13e0*/  IADD3 R14, PT, PT, R14, 0x1, RZ ;  /* 0x000000010e0e7810 */ /* 0x000fc80007ffe0ff */
[----:B--2---:R-:W-:Y:S01]  /*13f0*/  ISETP.GE.AND P0, PT, R14, UR4, PT ;  /* 0x000000040e007c0c */ /* 0x004fe2000bf06270 */
[----:B0-----:R-:W-:Y:S02]  /*1400*/  IMAD.MOV.U32 R41, RZ, RZ, 0x7f800000 ;  /* 0x7f800000ff297424 */ /* 0x001fe400078e00ff */
[C---:B---3--:R-:W-:Y:S01]  /*1410*/  FMUL R3, R40.reuse, R3 ;  /* 0x0000000328037220 */ /* 0x048fe20000400000 */
[----:B------:R-:W0:Y:S03]  /*1420*/  LDCU UR4, c[0x0][0x3c0] ;  /* 0x00007800ff0477ac */ /* 0x000e260008000800 */
[----:B------:R-:W-:Y:S01]  /*1430*/  FADD R2, R3, R2 ;  /* 0x0000000203027221 */ /* 0x000fe20000000000 */
[----:B----4-:R-:W-:Y:S02]  /*1440*/  FADD R43, R33, R6 ;  /* 0x00000006212b7221 */ /* 0x010fe40000000000 */
[----:B------:R-:W2:Y:S04]  /*1450*/  LDG.E R6, desc[UR6][R36.64] ;  /* 0x0000000624067981 */ /* 0x000ea8000c1e1900 */
[----:B------:R3:W-:Y:S04]  /*1460*/  STG.E desc[UR6][R38.64], R43 ;  /* 0x0000002b26007986 */ /* 0x0007e8000c101906 */
[----:B------:R-:W0:Y:S04]  /*1470*/  @!P0 LDG.E R41, desc[UR6][R34.64+0x4] ;  /* 0x0000040622298981 */ /* 0x000e28000c1e1900 */
[----:B------:R3:W5:Y:S04]  /*1480*/  LDG.E R15, desc[UR6][R34.64] ;  /* 0x00000006220f7981 */ /* 0x000768000c1e1900 */
[----:B-1----:R3:W5:Y:S01]  /*1490*/  LDG.E R16, desc[UR6][R24.64] ;  /* 0x0000000618107981 */ /* 0x002762000c1e1900 */
[----:B------:R-:W1:Y:S01]  /*14a0*/  F2F.F64.F32 R18, R2 ;  /* 0x0000000200127310 */ /* 0x000e620000201800 */
[----:B------:R-:W-:Y:S01]  /*14b0*/  FMUL R33, R40, R33 ;  /* 0x0000002128217220 */ /* 0x000fe20000400000 */
[----:B------:R-:W-:-:S03]  /*14c0*/  FFMA R0, R3, R4, R0 ;  /* 0x0000000403007223 */ /* 0x000fc60000000000 */
[C---:B------:R-:W-:Y:S01]  /*14d0*/  FADD R30, R33.reuse, R30 ;  /* 0x0000001e211e7221 */ /* 0x040fe20000000000 */
[----:B-1----:R-:W-:Y:S01]  /*14e0*/  DADD R18, R18, R18 ;  /* 0x0000000012127229 */ /* 0x002fe20000000012 */
[----:B--2---:R-:W-:Y:S01]  /*14f0*/  FFMA R32, R33, R6, R32 ;  /* 0x0000000621207223 */ /* 0x004fe20000000020 */
[----:B0--3--:R-:W-:-:S09]  /*1500*/  FMNMX R17, R41, UR4, PT ;  /* 0x0000000429117c09 */ /* 0x009fd2000b800000 */
.L_x_91:
[----:B------:R-:W0:Y:S01]  /*1510*/  LDCU UR4, c[0x0][0x3b8] ;  /* 0x00007700ff0477ac */ /* 0x000e220008000800 */
[----:B------:R-:W-:-:S04]  /*1520*/  FMUL R3, R2, -4 ;  /* 0xc080000002037820 */ /* 0x000fc80000400000 */
[----:B0-----:R-:W-:-:S04]  /*1530*/  FMUL R3, R3, UR4 ;  /* 0x0000000403037c20 */ /* 0x001fc80008400000 */
[----:B------:R-:W-:-:S05]  /*1540*/  FFMA R4, R30, R30, R3 ;  /* 0x0000001e1e047223 */ /* 0x000fca0000000003 */
        /* <DEDUP_REMOVED lines=8> */
[----:B------:R-:W-:Y:S01]  /*15d0*/  IMAD.MOV.U32 R3, RZ, RZ, R4 ;  /* 0x000000ffff037224 */ /* 0x000fe200078e0004 */
[----:B------:R-:W-:-:S07]  /*15e0*/  MOV R38, 0x1600 ;  /* 0x0000160000267802 */ /* 0x000fce0000000f00 */
[----:B-1---5:R-:W-:Y:S05]  /*15f0*/  CALL.REL.NOINC `($__internal_1_$__cuda_sm20_sqrt_rn_f32_slowpath) ;  /* 0x0000002400407944 */ /* 0x022fea0003c00000 */
[----:B------:R-:W-:Y:S05]  /*1600*/  BSYNC.RECONVERGENT B1 ;  /* 0x0000000000017941 */ /* 0x000fea0003800200 */
.L_x_27:
[----:B------:R-:W-:Y:S01]  /*1610*/  MOV R3, R4 ;  /* 0x0000000400037202 */ /* 0x000fe20000000f00 */
[----:B------:R-:W-:Y:S06]  /*1620*/  BRA `(.L_x_28) ;  /* 0x0000000000107947 */ /* 0x000fec0003800000 */
.L_x_26:
[----:B-1----:R-:W-:Y:S01]  /*1630*/  FMUL.FTZ R3, R4, R31 ;  /* 0x0000001f04037220 */ /* 0x002fe20000410000 */
[----:B------:R-:W-:-:S03]  /*1640*/  FMUL.FTZ R6, R31, 0.5 ;  /* 0x3f0000001f067820 */ /* 0x000fc60000410000 */
[----:B------:R-:W-:-:S04]  /*1650*/  FFMA R4, -R3, R3, R4 ;  /* 0x0000000303047223 */ /* 0x000fc80000000104 */
[----:B------:R-:W-:-:S07]  /*1660*/  FFMA R3, R4, R6, R3 ;  /* 0x0000000604037223 */ /* 0x000fce0000000003 */
.L_x_28:
[----:B------:R-:W-:Y:S05]  /*1670*/  BSYNC.RECONVERGENT B0 ;  /* 0x0000000000007941 */ /* 0x000fea0003800200 */
.L_x_25:
[----:B------:R-:W-:-:S05]  /*1680*/  FADD R3, R30, R3 ;  /* 0x000000031e037221 */ /* 0x000fca0000000000 */
[----:B------:R-:W-:-:S13]  /*1690*/  FSETP.NEU.AND P0, PT, R3, RZ, PT ;  /* 0x000000ff0300720b */ /* 0x000fda0003f0d000 */
[----:B------:R-:W-:Y:S05]  /*16a0*/  @!P0 BRA `(.L_x_24) ;  /* 0x0000000000988947 */ /* 0x000fea0003800000 */
[----:B------:R-:W0:Y:S01]  /*16b0*/  F2F.F64.F32 R38, R3 ;  /* 0x0000000300267310 */ /* 0x000e220000201800 */
[----:B------:R-:W-:Y:S01]  /*16c0*/  IMAD.MOV.U32 R34, RZ, RZ, 0x1 ;  /* 0x00000001ff227424 */ /* 0x000fe200078e00ff */
[----:B------:R-:W-:Y:S01]  /*16d0*/  FSETP.GEU.AND P1, PT, |R19|, 6.5827683646048100446e-37, PT ;  /* 0x036000001300780b */ /* 0x000fe20003f2e200 */
[----:B------:R-:W-:Y:S05]  /*16e0*/  BSSY.RECONVERGENT B0, `(.L_x_29) ;  /* 0x0000013000007945 */ /* 0x000fea0003800200 */
        /* <DEDUP_REMOVED lines=12> */
[----:B------:R-:W-:Y:S01]  /*17b0*/  MOV R40, R18 ;  /* 0x0000001200287202 */ /* 0x000fe20000000f00 */
[----:B------:R-:W-:Y:S01]  /*17c0*/  IMAD.MOV.U32 R41, RZ, RZ, R19 ;  /* 0x000000ffff297224 */ /* 0x000fe200078e0013 */
[----:B------:R-:W-:-:S07]  /*17d0*/  MOV R4, 0x17f0 ;  /* 0x000017f000047802 */ /* 0x000fce0000000f00 */
[----:B-----5:R-:W-:Y:S05]  /*17e0*/  CALL.REL.NOINC `($__internal_0_$__cuda_sm20_div_rn_f64_full) ;  /* 0x0000001c00587944 */ /* 0x020fea0003c00000 */
[----:B------:R-:W-:Y:S01]  /*17f0*/  MOV R34, R46 ;  /* 0x0000002e00227202 */ /* 0x000fe20000000f00 */
[----:B------:R-:W-:-:S07]  /*1800*/  IMAD.MOV.U32 R35, RZ, RZ, R47 ;  /* 0x000000ffff237224 */ /* 0x000fce00078e002f */
.L_x_30:
[----:B------:R-:W-:Y:S05]  /*1810*/  BSYNC.RECONVERGENT B0 ;  /* 0x0000000000007941 */ /* 0x000fea0003800200 */
.L_x_29:
[----:B------:R-:W0:Y:S02]  /*1820*/  F2F.F32.F64 R37, R34 ;  /* 0x0000002200257310 */ /* 0x000e240000301000 */
[----:B0-----:R-:W-:-:S13]  /*1830*/  FSETP.GTU.AND P0, PT, R37, RZ, PT ;  /* 0x000000ff2500720b */ /* 0x001fda0003f0c000 */
[----:B------:R-:W-:Y:S05]  /*1840*/  @!P0 BRA `(.L_x_24) ;  /* 0x0000000000308947 */ /* 0x000fea0003800000 */
[C---:B------:R-:W-:Y:S01]  /*1850*/  FMUL R4, R37.reuse, 16777216 ;  /* 0x4b80000025047820 */ /* 0x040fe20000400000 */
[----:B------:R-:W-:Y:S01]  /*1860*/  FSETP.GEU.AND P0, PT, |R37|, 1.175494350822287508e-38, PT ;  /* 0x008000002500780b */ /* 0x000fe20003f0e200 */
[----:B------:R-:W0:Y:S03]  /*1870*/  LDCU UR4, c[0x0][0x3bc] ;  /* 0x00007780ff0477ac */ /* 0x000e260008000800 */
[----:B------:R-:W-:-:S04]  /*1880*/  FSEL R4, R4, R37, !P0 ;  /* 0x0000002504047208 */ /* 0x000fc80004000000 */
[----:B------:R-:W1:Y:S05]  /*1890*/  MUFU.LG2 R3, R4 ;  /* 0x0000000400037308 */ /* 0x000e6a0000000c00 */
[----:B-1----:R-:W-:-:S04]  /*18a0*/  @!P0 FADD R3, R3, -24 ;  /* 0xc1c0000003038421 */ /* 0x002fc80000000000 */
[----:B------:R-:W-:-:S04]  /*18b0*/  FMUL R3, R3, 0.69314718246459960938 ;  /* 0x3f31721803037820 */ /* 0x000fc80000400000 */
[----:B0-----:R-:W-:-:S05]  /*18c0*/  FMUL R6, R3, UR4 ;  /* 0x0000000403067c20 */ /* 0x001fca0008400000 */
[----:B-----5:R-:W-:Y:S02]  /*18d0*/  FSETP.GEU.AND P0, PT, R6, R15, PT ;  /* 0x0000000f0600720b */ /* 0x020fe40003f0e000 */
[-C--:B------:R-:W-:Y:S02]  /*18e0*/  MOV R15, R6.reuse ;  /* 0x00000006000f7202 */ /* 0x080fe40000000f00 */
[----:B------:R-:W-:-:S13]  /*18f0*/  FSETP.LT.OR P0, PT, R17, R6, !P0 ;  /* 0x000000061100720b */ /* 0x000fda0004701400 */
[----:B------:R-:W-:Y:S05]  /*1900*/  @!P0 BRA `(.L_x_31) ;  /* 0x0000000000248947 */ /* 0x000fea0003800000 */
.L_x_24:
[----:B------:R-:W0:Y:S02]  /*1910*/  LDCU UR4, c[0x0][0x3c4] ;  /* 0x00007880ff0477ac */ /* 0x000e240008000800 */
[----:B0-----:R-:W-:-:S13]  /*1920*/  ISETP.NE.AND P0, PT, R14, UR4, PT ;  /* 0x000000040e007c0c */ /* 0x001fda000bf05270 */
[----:B------:R-:W-:Y:S05]  /*1930*/  @!P0 EXIT ;  /* 0x000000000000894d */ /* 0x000fea0003800000 */
[----:B------:R-:W-:-:S05]  /*1940*/  IMAD.WIDE.U32 R34, R14, 0x4, R20 ;  /* 0x000000040e227825 */ /* 0x000fca00078e0014 */
[----:B------:R-:W2:Y:S01]  /*1950*/  LDG.E R3, desc[UR6][R34.64] ;  /* 0x0000000622037981 */ /* 0x000ea2000c1e1900 */
[----:B-----5:R-:W-:Y:S01]  /*1960*/  IMAD.MOV.U32 R15, RZ, RZ, RZ ;  /* 0x000000ffff0f7224 */ /* 0x020fe200078e00ff */
[----:B--2---:R-:W-:-:S13]  /*1970*/  FSETP.NEU.AND P0, PT, R3, +INF , PT ;  /* 0x7f8000000300780b */ /* 0x004fda0003f0d000 */
[----:B------:R-:W-:Y:S05]  /*1980*/  @P0 BRA `(.L_x_32) ;  /* 0xfffffff800180947 */ /* 0x000fea000383ffff */
[----:B------:R-:W-:Y:S05]  /*1990*/  EXIT ;  /* 0x000000000000794d */ /* 0x000fea0003800000 */
.L_x_31:
[----:B------:R-:W2:Y:S01]  /*19a0*/  LDG.E R3, desc[UR6][R22.64] ;  /* 0x0000000616037981 */ /* 0x000ea2000c1e1900 */
[----:B------:R-:W0:Y:S01]  /*19b0*/  LDCU.64 UR8, c[0x0][0x3d8] ;  /* 0x00007b00ff0877ac */ /* 0x000e220008000a00 */
[----:B------:R-:W-:Y:S01]  /*19c0*/  FMUL R39, R37, R37 ;  /* 0x0000002525277220 */ /* 0x000fe20000400000 */
[----:B------:R-:W1:Y:S01]  /*19d0*/  LDC R33, c[0x0][0x3cc] ;  /* 0x0000f300ff217b82 */ /* 0x000e620000000800 */
[----:B------:R-:W-:Y:S02]  /*19e0*/  BSSY.RECONVERGENT B3, `(.L_x_33) ;  /* 0x0000013000037945 */ /* 0x000fe40003800200 */
[----:B------:R-:W3:Y:S01]  /*19f0*/  MUFU.RCP R4, R39 ;  /* 0x0000002700047308 */ /* 0x000ee20000001000 */
[----:B-1----:R-:W-:Y:S02]  /*1a00*/  ISETP.GE.U32.AND P2, PT, R33, 0x4, PT ;  /* 0x000000042100780c */ /* 0x002fe40003f46070 */
[----:B--2---:R-:W-:-:S04]  /*1a10*/  IADD3 R6, P0, PT, R10, R3, RZ ;  /* 0x000000030a067210 */ /* 0x004fc80007f1e0ff */
[----:B------:R-:W-:Y:S02]  /*1a20*/  LEA.HI.X.SX32 R3, R3, R13, 0x1, P0 ;  /* 0x0000000d03037211 */ /* 0x000fe400000f0eff */
[----:B0-----:R-:W-:-:S04]  /*1a30*/  LEA R30, P0, R6, UR8, 0x2 ;  /* 0x00000008061e7c11 */ /* 0x001fc8000f8010ff */
[----:B------:R-:W-:Y:S01]  /*1a40*/  LEA.HI.X R31, R6, UR9, R3, 0x2, P0 ;  /* 0x00000009061f7c11 */ /* 0x000fe200080f1403 */
[----:B---3--:R-:W-:-:S04]  /*1a50*/  FFMA R3, -R39, R4, 1 ;  /* 0x3f80000027037423 */ /* 0x008fc80000000104 */
[----:B------:R0:W-:Y:S01]  /*1a60*/  STG.E desc[UR6][R30.64], R15 ;  /* 0x0000000f1e007986 */ /* 0x0001e2000c101906 */
[----:B------:R-:W-:Y:S02]  /*1a70*/  FFMA R3, R4, R3, R4 ;  /* 0x0000000304037223 */ /* 0x000fe40000000004 */
[----:B------:R-:W1:Y:S02]  /*1a80*/  FCHK P0, R2, R39 ;  /* 0x0000002702007302 */ /* 0x000e640000000000 */
[----:B------:R-:W-:-:S04]  /*1a90*/  FFMA R4, R2, R3, RZ ;  /* 0x0000000302047223 */ /* 0x000fc800000000ff */
[----:B------:R-:W-:-:S04]  /*1aa0*/  FFMA R6, -R39, R4, R2 ;  /* 0x0000000427067223 */ /* 0x000fc80000000102 */
[----:B------:R-:W-:Y:S01]  /*1ab0*/  FFMA R3, R3, R6, R4 ;  /* 0x0000000603037223 */ /* 0x000fe20000000004 */
[----:B01----:R-:W-:Y:S06]  /*1ac0*/  @!P0 BRA `(.L_x_34) ;  /* 0x0000000000108947 */ /* 0x003fec0003800000 */
[----:B------:R-:W-:Y:S01]  /*1ad0*/  MOV R4, R2 ;  /* 0x0000000200047202 */ /* 0x000fe20000000f00 */
[----:B------:R-:W-:Y:S01]  /*1ae0*/  IMAD.MOV.U32 R3, RZ, RZ, R39 ;  /* 0x000000ffff037224 */ /* 0x000fe200078e0027 */
[----:B------:R-:W-:-:S07]  /*1af0*/  MOV R6, 0x1b10 ;  /* 0x00001b1000067802 */ /* 0x000fce0000000f00 */
[----:B------:R-:W-:Y:S05]  /*1b00*/  CALL.REL.NOINC `($__internal_2_$__cuda_sm3x_div_rn_noftz_f32_slowpath) ;  /* 0x0000002000547944 */ /* 0x000fea0003c00000 */
.L_x_34:
[----:B------:R-:W-:Y:S05]  /*1b10*/  BSYNC.RECONVERGENT B3 ;  /* 0x0000000000037941 */ /* 0x000fea0003800200 */
.L_x_33:
[----:B------:R-:W0:Y:S01]  /*1b20*/  LDCU UR4, c[0x0][0x3bc] ;  /* 0x00007780ff0477ac */ /* 0x000e220008000800 */
[----:B------:R-:W1:Y:S01]  /*1b30*/  MUFU.RCP R4, R3 ;  /* 0x0000000300047308 */ /* 0x000e620000001000 */
[----:B------:R-:W-:Y:S01]  /*1b40*/  BSSY.RECONVERGENT B3, `(.L_x_35) ;  /* 0x000000e000037945 */ /* 0x000fe20003800200 */
[----:B0-----:R-:W-:Y:S01]  /*1b50*/  MOV R6, UR4 ;  /* 0x0000000400067c02 */ /* 0x001fe20008000f00 */
[----:B-1----:R-:W-:-:S05]  /*1b60*/  FFMA R41, R4, -R3, 1 ;  /* 0x3f80000004297423 */ /* 0x002fca0000000803 */
[----:B------:R-:W0:Y:S01]  /*1b70*/  FCHK P0, R6, R3 ;  /* 0x0000000306007302 */ /* 0x000e220000000000 */
[----:B------:R-:W-:-:S04]  /*1b80*/  FFMA R41, R4, R41, R4 ;  /* 0x0000002904297223 */ /* 0x000fc80000000004 */
[----:B------:R-:W-:-:S04]  /*1b90*/  FFMA R4, R41, UR4, RZ ;  /* 0x0000000429047c23 */ /* 0x000fc800080000ff */
[----:B------:R-:W-:-:S04]  /*1ba0*/  FFMA R31, R4, -R3, UR4 ;  /* 0x00000004041f7e23 */ /* 0x000fc80008000803 */
[----:B------:R-:W-:Y:S01]  /*1bb0*/  FFMA R41, R41, R31, R4 ;  /* 0x0000001f29297223 */ /* 0x000fe20000000004 */
[----:B0-----:R-:W-:Y:S06]  /*1bc0*/  @!P0 BRA `(.L_x_36) ;  /* 0x0000000000148947 */ /* 0x001fec0003800000 */
[----:B------:R-:W0:Y:S01]  /*1bd0*/  LDCU UR4, c[0x0][0x3bc] ;  /* 0x00007780ff0477ac */ /* 0x000e220008000800 */
[----:B------:R-:W-:Y:S01]  /*1be0*/  MOV R6, 0x1c10 ;  /* 0x00001c1000067802 */ /* 0x000fe20000000f00 */
[----:B0-----:R-:W-:-:S07]  /*1bf0*/  IMAD.U32 R4, RZ, RZ, UR4 ;  /* 0x00000004ff047e24 */ /* 0x001fce000f8e00ff */
[----:B------:R-:W-:Y:S05]  /*1c00*/  CALL.REL.NOINC `($__internal_2_$__cuda_sm3x_div_rn_noftz_f32_slowpath) ;  /* 0x0000002000147944 */ /* 0x000fea0003c00000 */
[----:B------:R-:W-:-:S07]  /*1c10*/  MOV R41, R3 ;  /* 0x0000000300297202 */ /* 0x000fce0000000f00 */
.L_x_36:
[----:B------:R-:W-:Y:S05]  /*1c20*/  BSYNC.RECONVERGENT B3 ;  /* 0x0000000000037941 */ /* 0x000fea0003800200 */
.L_x_35:
        /* <DEDUP_REMOVED lines=13> */
[----:B------:R-:W-:-:S07]  /*1d00*/  IMAD.MOV.U32 R30, RZ, RZ, R3 ;  /* 0x000000ffff1e7224 */ /* 0x000fce00078e0003 */
.L_x_38:
[----:B------:R-:W-:Y:S05]  /*1d10*/  BSYNC.RECONVERGENT B3 ;  /* 0x0000000000037941 */ /* 0x000fea0003800200 */
.L_x_37:
        /* <DEDUP_REMOVED lines=13> */
.L_x_40:
[----:B------:R-:W-:Y:S05]  /*1df0*/  BSYNC.RECONVERGENT B3 ;  /* 0x0000000000037941 */ /* 0x000fea0003800200 */
.L_x_39:
[----:B------:R-:W2:Y:S01]  /*1e00*/  LDG.E R4, desc[UR6][R22.64] ;  /* 0x0000000616047981 */ /* 0x000ea2000c1e1900 */
[----:B------:R-:W0:Y:S01]  /*1e10*/  LDCU.64 UR8, c[0x0][0x3e0] ;  /* 0x00007c00ff0877ac */ /* 0x000e220008000a00 */
[----:B------:R-:W-:-:S04]  /*1e20*/  FADD R3, -R3, R30 ;  /* 0x0000001e03037221 */ /* 0x000fc80000000100 */
[----:B------:R-:W-:Y:S01]  /*1e30*/  FFMA R3, R3, R41, R16 ;  /* 0x0000002903037223 */ /* 0x000fe20000000010 */
[----:B--2---:R-:W-:-:S04]  /*1e40*/  IADD3 R6, P0, PT, R10, R4, RZ ;  /* 0x000000040a067210 */ /* 0x004fc80007f1e0ff */
[----:B------:R-:W-:Y:S02]  /*1e50*/  LEA.HI.X.SX32 R31, R4, R13, 0x1, P0 ;  /* 0x0000000d041f7211 */ /* 0x000fe400000f0eff */
[----:B0-----:R-:W-:-:S04]  /*1e60*/  LEA R32, P0, R6, UR8, 0x2 ;  /* 0x0000000806207c11 */ /* 0x001fc8000f8010ff */
[----:B------:R-:W-:Y:S01]  /*1e70*/  LEA.HI.X R33, R6, UR9, R31, 0x2, P0 ;  /* 0x0000000906217c11 */ /* 0x000fe200080f141f */
[----:B------:R-:W-:-:S04]  /*1e80*/  HFMA2 R31, -RZ, RZ, 0, 0 ;  /* 0x00000000ff1f7431 */ /* 0x000fc800000001ff */
[----:B------:R0:W-:Y:S01]  /*1e90*/  STG.E desc[UR6][R32.64], R3 ;  /* 0x0000000320007986 */ /* 0x0001e2000c101906 */
[----:B------:R-:W-:Y:S05]  /*1ea0*/  @!P2 BRA `(.L_x_41) ;  /* 0x0000000800d4a947 */ /* 0x000fea0003800000 */
[----:B------:R-:W0:Y:S01]  /*1eb0*/  LDCU.128 UR12, c[0x0][0x3f0] ;  /* 0x00007e00ff0c77ac */ /* 0x000e220008000c00 */
[C---:B------:R-:W-:Y:S01]  /*1ec0*/  LEA R30, P0, R5.reuse, 0x8, 0x2 ;  /* 0x00000008051e7811 */ /* 0x040fe200078010ff */
[----:B------:R-:W-:Y:S01]  /*1ed0*/  BSSY.RECONVERGENT B3, `(.L_x_42) ;  /* 0x00000af000037945 */ /* 0x000fe20003800200 */
[----:B------:R-:W-:Y:S01]  /*1ee0*/  IMAD.U32 R36, RZ, RZ, UR5 ;  /* 0x00000005ff247e24 */ /* 0x000fe2000f8e00ff */
[----:B------:R-:W1:Y:S01]  /*1ef0*/  LDCU.64 UR8, c[0x0][0x3e8] ;  /* 0x00007d00ff0877ac */ /* 0x000e620008000a00 */
[----:B------:R-:W-:Y:S02]  /*1f00*/  LEA.HI.X R31, R5, RZ, R8, 0x2, P0 ;  /* 0x000000ff051f7211 */ /* 0x000fe400000f1408 */
[C---:B0-----:R-:W-:Y:S02]  /*1f10*/  IADD3 R32, P1, PT, R30.reuse, UR12, RZ ;  /* 0x0000000c1e207c10 */ /* 0x041fe4000ff3e0ff */
[C---:B------:R-:W-:Y:S02]  /*1f20*/  IADD3 R34, P2, PT, R30.reuse, UR14, RZ ;  /* 0x0000000e1e227c10 */ /* 0x040fe4000ff5e0ff */
[----:B-1----:R-:W-:-:S02]  /*1f30*/  IADD3 R30, P0, PT, R30, UR8, RZ ;  /* 0x000000081e1e7c10 */ /* 0x002fc4000ff1e0ff */
[C---:B------:R-:W-:Y:S02]  /*1f40*/  IADD3.X R33, PT, PT, R31.reuse, UR13, RZ, P1, !PT ;  /* 0x0000000d1f217c10 */ /* 0x040fe40008ffe4ff */
[C---:B------:R-:W-:Y:S02]  /*1f50*/  IADD3.X R35, PT, PT, R31.reuse, UR15, RZ, P2, !PT ;  /* 0x0000000f1f237c10 */ /* 0x040fe400097fe4ff */
[----:B------:R-:W-:-:S07]  /*1f60*/  IADD3.X R31, PT, PT, R31, UR9, RZ, P0, !PT ;  /* 0x000000091f1f7c10 */ /* 0x000fce00087fe4ff */
.L_x_67:
[----:B------:R-:W2:Y:S01]  /*1f70*/  LDG.E R44, desc[UR6][R30.64+-0x8] ;  /* 0xfffff8061e2c7981 */ /* 0x000ea2000c1e1900 */
[----:B------:R-:W-:Y:S01]  /*1f80*/  IADD3 R36, PT, PT, R36, 0x4, RZ ;  /* 0x0000000424247810 */ /* 0x000fe20007ffe0ff */
[----:B------:R-:W-:Y:S03]  /*1f90*/  BSSY.RECONVERGENT B4, `(.L_x_43) ;  /* 0x0000026000047945 */ /* 0x000fe60003800200 */
[----:B------:R-:W-:Y:S02]  /*1fa0*/  ISETP.NE.AND P2, PT, R36, RZ, PT ;  /* 0x000000ff2400720c */ /* 0x000fe40003f45270 */
[----:B--2---:R-:W-:-:S13]  /*1fb0*/  FSETP.NEU.AND P0, PT, R44, RZ, PT ;  /* 0x000000ff2c00720b */ /* 0x004fda0003f0d000 */
[----:B------:R-:W-:Y:S05]  /*1fc0*/  @!P0 BRA `(.L_x_44) ;  /* 0x0000000000888947 */ /* 0x000fea0003800000 */
[----:B------:R-:W2:Y:S01]  /*1fd0*/  LDG.E R6, desc[UR6][R32.64+-0x8] ;  /* 0xfffff80620067981 */ /* 0x000ea2000c1e1900 */
[----:B------:R-:W0:Y:S01]  /*1fe0*/  MUFU.RCP R42, R37 ;  /* 0x00000025002a7308 */ /* 0x000e220000001000 */
[----:B------:R-:W-:Y:S01]  /*1ff0*/  BSSY.RECONVERGENT B5, `(.L_x_45) ;  /* 0x000000d000057945 */ /* 0x000fe20003800200 */
[----:B0-----:R-:W-:-:S04]  /*2000*/  FFMA R3, -R37, R42, 1 ;  /* 0x3f80000025037423 */ /* 0x001fc8000000012a */
[----:B------:R-:W-:Y:S02]  /*2010*/  FFMA R42, R42, R3, R42 ;  /* 0x000000032a2a7223 */ /* 0x000fe4000000002a */
[----:B--2---:R-:W0:Y:S02]  /*2020*/  FCHK P0, R6, R37 ;  /* 0x0000002506007302 */ /* 0x004e240000000000 */
[----:B------:R-:W-:-:S04]  /*2030*/  FFMA R3, R42, R6, RZ ;  /* 0x000000062a037223 */ /* 0x000fc800000000ff */
[----:B------:R-:W-:-:S04]  /*2040*/  FFMA R4, -R37, R3, R6 ;  /* 0x0000000325047223 */ /* 0x000fc80000000106 */
[----:B------:R-:W-:Y:S01]  /*2050*/  FFMA R42, R42, R4, R3 ;  /* 0x000000042a2a7223 */ /* 0x000fe20000000003 */
[----:B0-----:R-:W-:Y:S06]  /*2060*/  @!P0 BRA `(.L_x_46) ;  /* 0x0000000000148947 */ /* 0x001fec0003800000 */
[----:B------:R-:W-:Y:S01]  /*2070*/  IMAD.MOV.U32 R4, RZ, RZ, R6 ;  /* 0x000000ffff047224 */ /* 0x000fe200078e0006 */
[----:B------:R-:W-:Y:S02]  /*2080*/  MOV R3, R37 ;  /* 0x0000002500037202 */ /* 0x000fe40000000f00 */
[----:B------:R-:W-:-:S07]  /*2090*/  MOV R6, 0x20b0 ;  /* 0x000020b000067802 */ /* 0x000fce0000000f00 */
[----:B------:R-:W-:Y:S05]  /*20a0*/  CALL.REL.NOINC `($__internal_2_$__cuda_sm3x_div_rn_noftz_f32_slowpath) ;  /* 0x0000001800ec7944 */ /* 0x000fea0003c00000 */
[----:B------:R-:W-:-:S07]  /*20b0*/  IMAD.MOV.U32 R42, RZ, RZ, R3 ;  /* 0x000000ffff2a7224 */ /* 0x000fce00078e0003 */
.L_x_46:
[----:B------:R-:W-:Y:S05]  /*20c0*/  BSYNC.RECONVERGENT B5 ;  /* 0x0000000000057941 */ /* 0x000fea0003800200 */
.L_x_45:
        /* <DEDUP_REMOVED lines=13> */
.L_x_48:
[----:B------:R-:W-:Y:S05]  /*21a0*/  BSYNC.RECONVERGENT B5 ;  /* 0x0000000000057941 */ /* 0x000fea0003800200 */
.L_x_47:
[----:B------:R-:W2:Y:S01]  /*21b0*/  LDG.E R43, desc[UR6][R34.64+-0x8] ;  /* 0xfffff806222b7981 */ /* 0x000ea2000c1e1900 */
[----:B------:R-:W-:-:S04]  /*21c0*/  FADD R42, -R3, R42 ;  /* 0x0000002a032a7221 */ /* 0x000fc80000000100 */
[----:B--2---:R-:W-:-:S05]  /*21d0*/  FFMA R43, R42, R41, R43 ;  /* 0x000000292a2b7223 */ /* 0x004fca000000002b */
[----:B------:R0:W-:Y:S02]  /*21e0*/  STG.E desc[UR6][R34.64+-0x8], R43 ;  /* 0xfffff82b22007986 */ /* 0x0001e4000c101906 */
.L_x_44:
[----:B------:R-:W-:Y:S05]  /*21f0*/  BSYNC.RECONVERGENT B4 ;  /* 0x0000000000047941 */ /* 0x000fea0003800200 */
.L_x_43:
[----:B------:R-:W2:Y:S01]  /*2200*/  LDG.E R44, desc[UR6][R30.64+-0x4] ;  /* 0xfffffc061e2c7981 */ /* 0x000ea2000c1e1900 */
[----:B------:R-:W-:Y:S01]  /*2210*/  BSSY.RECONVERGENT B4, `(.L_x_49) ;  /* 0x0000025000047945 */ /* 0x000fe20003800200 */
[----:B--2---:R-:W-:-:S13]  /*2220*/  FSETP.NEU.AND P0, PT, R44, RZ, PT ;  /* 0x000000ff2c00720b */ /* 0x004fda0003f0d000 */
[----:B------:R-:W-:Y:S05]  /*2230*/  @!P0 BRA `(.L_x_50) ;  /* 0x0000000000888947 */ /* 0x000fea0003800000 */
[----:B------:R-:W2:Y:S01]  /*2240*/  LDG.E R6, desc[UR6][R32.64+-0x4] ;  /* 0xfffffc0620067981 */ /* 0x000ea2000c1e1900 */
[----:B------:R-:W1:Y:S01]  /*2250*/  MUFU.RCP R42, R37 ;  /* 0x00000025002a7308 */ /* 0x000e620000001000 */
[----:B------:R-:W-:Y:S01]  /*2260*/  BSSY.RECONVERGENT B5, `(.L_x_51) ;  /* 0x000000d000057945 */ /* 0x000fe20003800200 */
[----:B-1----:R-:W-:-:S04]  /*2270*/  FFMA R3, -R37, R42, 1 ;  /* 0x3f80000025037423 */ /* 0x002fc8000000012a */
[----:B------:R-:W-:Y:S02]  /*2280*/  FFMA R42, R42, R3, R42 ;  /* 0x000000032a2a7223 */ /* 0x000fe4000000002a */
[----:B--2---:R-:W1:Y:S02]  /*2290*/  FCHK P0, R6, R37 ;  /* 0x0000002506007302 */ /* 0x004e640000000000 */
[----:B------:R-:W-:-:S04]  /*22a0*/  FFMA R3, R42, R6, RZ ;  /* 0x000000062a037223 */ /* 0x000fc800000000ff */
[----:B------:R-:W-:-:S04]  /*22b0*/  FFMA R4, -R37, R3, R6 ;  /* 0x0000000325047223 */ /* 0x000fc80000000106 */
[----:B------:R-:W-:Y:S01]  /*22c0*/  FFMA R42, R42, R4, R3 ;  /* 0x000000042a2a7223 */ /* 0x000fe20000000003 */
[----:B-1----:R-:W-:Y:S06]  /*22d0*/  @!P0 BRA `(.L_x_52) ;  /* 0x0000000000148947 */ /* 0x002fec0003800000 */
[----:B------:R-:W-:Y:S01]  /*22e0*/  MOV R4, R6 ;  /* 0x0000000600047202 */ /* 0x000fe20000000f00 */
[----:B------:R-:W-:Y:S01]  /*22f0*/  IMAD.MOV.U32 R3, RZ, RZ, R37 ;  /* 0x000000ffff037224 */ /* 0x000fe200078e0025 */
[----:B------:R-:W-:-:S07]  /*2300*/  MOV R6, 0x2320 ;  /* 0x0000232000067802 */ /* 0x000fce0000000f00 */
[----:B0-----:R-:W-:Y:S05]  /*2310*/  CALL.REL.NOINC `($__internal_2_$__cuda_sm3x_div_rn_noftz_f32_slowpath) ;  /* 0x0000001800507944 */ /* 0x001fea0003c00000 */
[----:B------:R-:W-:-:S07]  /*2320*/  MOV R42, R3 ;  /* 0x00000003002a7202 */ /* 0x000fce0000000f00 */
.L_x_52:
[----:B------:R-:W-:Y:S05]  /*2330*/  BSYNC.RECONVERGENT B5 ;  /* 0x0000000000057941 */ /* 0x000fea0003800200 */
.L_x_51:
[----:B------:R-:W1:Y:S01]  /*2340*/  MUFU.RCP R4, R39 ;  /* 0x0000002700047308 */ /* 0x000e620000001000 */
[----:B------:R-:W-:Y:S07]  /*2350*/  BSSY.RECONVERGENT B5, `(.L_x_53) ;  /* 0x000000c000057945 */ /* 0x000fee0003800200 */
[----:B------:R-:W2:Y:S01]  /*2360*/  FCHK P0, R44, R39 ;  /* 0x000000272c007302 */ /* 0x000ea20000000000 */
[----:B-1----:R-:W-:-:S04]  /*2370*/  FFMA R3, -R39, R4, 1 ;  /* 0x3f80000027037423 */ /* 0x002fc80000000104 */
[----:B------:R-:W-:-:S04]  /*2380*/  FFMA R3, R4, R3, R4 ;  /* 0x0000000304037223 */ /* 0x000fc80000000004 */
[----:B------:R-:W-:-:S04]  /*2390*/  FFMA R4, R3, R44, RZ ;  /* 0x0000002c03047223 */ /* 0x000fc800000000ff */
[----:B0-----:R-:W-:-:S04]  /*23a0*/  FFMA R43, -R39, R4, R44 ;  /* 0x00000004272b7223 */ /* 0x001fc8000000012c */
[----:B------:R-:W-:Y:S01]  /*23b0*/  FFMA R3, R3, R43, R4 ;  /* 0x0000002b03037223 */ /* 0x000fe20000000004 */
[----:B--2---:R-:W-:Y:S06]  /*23c0*/  @!P0 BRA `(.L_x_54) ;  /* 0x0000000000108947 */ /* 0x004fec0003800000 */
[----:B------:R-:W-:Y:S01]  /*23d0*/  IMAD.MOV.U32 R4, RZ, RZ, R44 ;  /* 0x000000ffff047224 */ /* 0x000fe200078e002c */
[----:B------:R-:W-:Y:S02]  /*23e0*/  MOV R3, R39 ;  /* 0x0000002700037202 */ /* 0x000fe40000000f00 */
[----:B------:R-:W-:-:S07]  /*23f0*/  MOV R6, 0x2410 ;  /* 0x0000241000067802 */ /* 0x000fce0000000f00 */
[----:B------:R-:W-:Y:S05]  /*2400*/  CALL.REL.NOINC `($__internal_2_$__cuda_sm3x_div_rn_noftz_f32_slowpath) ;  /* 0x0000001800147944 */ /* 0x000fea0003c00000 */
.L_x_54:
[----:B------:R-:W-:Y:S05]  /*2410*/  BSYNC.RECONVERGENT B5 ;  /* 0x0000000000057941 */ /* 0x000fea0003800200 */
.L_x_53:
[----:B------:R-:W2:Y:S01]  /*2420*/  LDG.E R43, desc[UR6][R34.64+-0x4] ;  /* 0xfffffc06222b7981 */ /* 0x000ea2000c1e1900 */
[----:B------:R-:W-:-:S04]  /*2430*/  FADD R42, -R3, R42 ;  /* 0x0000002a032a7221 */ /* 0x000fc80000000100 */
[----:B--2---:R-:W-:-:S05]  /*2440*/  FFMA R43, R42, R41, R43 ;  /* 0x000000292a2b7223 */ /* 0x004fca000000002b */
[----:B------:R1:W-:Y:S02]  /*2450*/  STG.E desc[UR6][R34.64+-0x4], R43 ;  /* 0xfffffc2b22007986 */ /* 0x0003e4000c101906 */
.L_x_50:
[----:B------:R-:W-:Y:S05]  /*2460*/  BSYNC.RECONVERGENT B4 ;  /* 0x0000000000047941 */ /* 0x000fea0003800200 */
.L_x_49:
[----:B------:R-:W2:Y:S01]  /*2470*/  LDG.E R44, desc[UR6][R30.64] ;  /* 0x000000061e2c7981 */ /* 0x000ea2000c1e1900 */
[----:B------:R-:W-:Y:S01]  /*2480*/  BSSY.RECONVERGENT B4, `(.L_x_55) ;  /* 0x0000025000047945 */ /* 0x000fe20003800200 */
[----:B--2---:R-:W-:-:S13]  /*2490*/  FSETP.NEU.AND P0, PT, R44, RZ, PT ;  /* 0x000000ff2c00720b */ /* 0x004fda0003f0d000 */
[----:B------:R-:W-:Y:S05]  /*24a0*/  @!P0 BRA `(.L_x_56) ;  /* 0x0000000000888947 */ /* 0x000fea0003800000 */
[----:B------:R-:W2:Y:S01]  /*24b0*/  LDG.E R6, desc[UR6][R32.64] ;  /* 0x0000000620067981 */ /* 0x000ea2000c1e1900 */
[----:B------:R-:W3:Y:S01]  /*24c0*/  MUFU.RCP R42, R37 ;  /* 0x00000025002a7308 */ /* 0x000ee20000001000 */
[----:B------:R-:W-:Y:S01]  /*24d0*/  BSSY.RECONVERGENT B5, `(.L_x_57) ;  /* 0x000000d000057945 */ /* 0x000fe20003800200 */
[----:B---3--:R-:W-:-:S04]  /*24e0*/  FFMA R3, -R37, R42, 1 ;  /* 0x3f80000025037423 */ /* 0x008fc8000000012a */
[----:B------:R-:W-:Y:S02]  /*24f0*/  FFMA R42, R42, R3, R42 ;  /* 0x000000032a2a7223 */ /* 0x000fe4000000002a */
[----:B--2---:R-:W2:Y:S02]  /*2500*/  FCHK P0, R6, R37 ;  /* 0x0000002506007302 */ /* 0x004ea40000000000 */
[----:B------:R-:W-:-:S04]  /*2510*/  FFMA R3, R42, R6, RZ ;  /* 0x000000062a037223 */ /* 0x000fc800000000ff */
[----:B------:R-:W-:-:S04]  /*2520*/  FFMA R4, -R37, R3, R6 ;  /* 0x0000000325047223 */ /* 0x000fc80000000106 */
[----:B------:R-:W-:Y:S01]  /*2530*/  FFMA R42, R42, R4, R3 ;  /* 0x000000042a2a7223 */ /* 0x000fe20000000003 */
[----:B--2---:R-:W-:Y:S06]  /*2540*/  @!P0 BRA `(.L_x_58) ;  /* 0x0000000000148947 */ /* 0x004fec0003800000 */
[----:B------:R-:W-:Y:S01]  /*2550*/  IMAD.MOV.U32 R4, RZ, RZ, R6 ;  /* 0x000000ffff047224 */ /* 0x000fe200078e0006 */
[----:B------:R-:W-:Y:S02]  /*2560*/  MOV R3, R37 ;  /* 0x0000002500037202 */ /* 0x000fe40000000f00 */
[----:B------:R-:W-:-:S07]  /*2570*/  MOV R6, 0x2590 ;  /* 0x0000259000067802 */ /* 0x000fce0000000f00 */
[----:B01----:R-:W-:Y:S05]  /*2580*/  CALL.REL.NOINC `($__internal_2_$__cuda_sm3x_div_rn_noftz_f32_slowpath) ;  /* 0x0000001400b47944 */ /* 0x003fea0003c00000 */
[----:B------:R-:W-:-:S07]  /*2590*/  IMAD.MOV.U32 R42, RZ, RZ, R3 ;  /* 0x000000ffff2a7224 */ /* 0x000fce00078e0003 */
.L_x_58:
[----:B------:R-:W-:Y:S05]  /*25a0*/  BSYNC.RECONVERGENT B5 ;  /* 0x0000000000057941 */ /* 0x000fea0003800200 */
.L_x_57:
[----:B------:R-:W2:Y:S01]  /*25b0*/  MUFU.RCP R4, R39 ;  /* 0x0000002700047308 */ /* 0x000ea20000001000 */
[----:B------:R-:W-:Y:S07]  /*25c0*/  BSSY.RECONVERGENT B5, `(.L_x_59) ;  /* 0x000000c000057945 */ /* 0x000fee0003800200 */
[----:B------:R-:W3:Y:S01]  /*25d0*/  FCHK P0, R44, R39 ;  /* 0x000000272c007302 */ /* 0x000ee20000000000 */
[----:B--2---:R-:W-:-:S04]  /*25e0*/  FFMA R3, -R39, R4, 1 ;  /* 0x3f80000027037423 */ /* 0x004fc80000000104 */
[----:B------:R-:W-:-:S04]  /*25f0*/  FFMA R3, R4, R3, R4 ;  /* 0x0000000304037223 */ /* 0x000fc80000000004 */
[----:B------:R-:W-:-:S04]  /*2600*/  FFMA R4, R3, R44, RZ ;  /* 0x0000002c03047223 */ /* 0x000fc800000000ff */
[----:B01----:R-:W-:-:S04]  /*2610*/  FFMA R43, -R39, R4, R44 ;  /* 0x00000004272b7223 */ /* 0x003fc8000000012c */
[----:B------:R-:W-:Y:S01]  /*2620*/  FFMA R3, R3, R43, R4 ;  /* 0x0000002b03037223 */ /* 0x000fe20000000004 */
[----:B---3--:R-:W-:Y:S06]  /*2630*/  @!P0 BRA `(.L_x_60) ;  /* 0x0000000000108947 */ /* 0x008fec0003800000 */
[----:B------:R-:W-:Y:S01]  /*2640*/  MOV R4, R44 ;  /* 0x0000002c00047202 */ /* 0x000fe20000000f00 */
[----:B------:R-:W-:Y:S01]  /*2650*/  IMAD.MOV.U32 R3, RZ, RZ, R39 ;  /* 0x000000ffff037224 */ /* 0x000fe200078e0027 */
[----:B------:R-:W-:-:S07]  /*2660*/  MOV R6, 0x2680 ;  /* 0x0000268000067802 */ /* 0x000fce0000000f00 */
[----:B------:R-:W-:Y:S05]  /*2670*/  CALL.REL.NOINC `($__internal_2_$__cuda_sm3x_div_rn_noftz_f32_slowpath) ;  /* 0x0000001400787944 */ /* 0x000fea0003c00000 */
.L_x_60:
[----:B------:R-:W-:Y:S05]  /*2680*/  BSYNC.RECONVERGENT B5 ;  /* 0x0000000000057941 */ /* 0x000fea0003800200 */
.L_x_59:
[----:B------:R-:W2:Y:S01]  /*2690*/  LDG.E R43, desc[UR6][R34.64] ;  /* 0x00000006222b7981 */ /* 0x000ea2000c1e1900 */
[----:B------:R-:W-:-:S04]  /*26a0*/  FADD R42, -R3, R42 ;  /* 0x0000002a032a7221 */ /* 0x000fc80000000100 */
[----:B--2---:R-:W-:-:S05]  /*26b0*/  FFMA R43, R42, R41, R43 ;  /* 0x000000292a2b7223 */ /* 0x004fca000000002b */
[----:B------:R2:W-:Y:S02]  /*26c0*/  STG.E desc[UR6][R34.64], R43 ;  /* 0x0000002b22007986 */ /* 0x0005e4000c101906 */
.L_x_56:
[----:B------:R-:W-:Y:S05]  /*26d0*/  BSYNC.RECONVERGENT B4 ;  /* 0x0000000000047941 */ /* 0x000fea0003800200 */
.L_x_55:
[----:B------:R-:W3:Y:S01]  /*26e0*/  LDG.E R44, desc[UR6][R30.64+0x4] ;  /* 0x000004061e2c7981 */ /* 0x000ee2000c1e1900 */
[----:B------:R-:W-:Y:S01]  /*26f0*/  BSSY.RECONVERGENT B4, `(.L_x_61) ;  /* 0x0000025000047945 */ /* 0x000fe20003800200 */
[----:B---3--:R-:W-:-:S13]  /*2700*/  FSETP.NEU.AND P0, PT, R44, RZ, PT ;  /* 0x000000ff2c00720b */ /* 0x008fda0003f0d000 */
[----:B------:R-:W-:Y:S05]  /*2710*/  @!P0 BRA `(.L_x_62) ;  /* 0x0000000000888947 */ /* 0x000fea0003800000 */
[----:B------:R-:W3:Y:S01]  /*2720*/  LDG.E R6, desc[UR6][R32.64+0x4] ;  /* 0x0000040620067981 */ /* 0x000ee2000c1e1900 */
[----:B------:R-:W4:Y:S01]  /*2730*/  MUFU.RCP R42, R37 ;  /* 0x00000025002a7308 */ /* 0x000f220000001000 */
[----:B------:R-:W-:Y:S01]  /*2740*/  BSSY.RECONVERGENT B5, `(.L_x_63) ;  /* 0x000000d000057945 */ /* 0x000fe20003800200 */
[----:B----4-:R-:W-:-:S04]  /*2750*/  FFMA R3, -R37, R42, 1 ;  /* 0x3f80000025037423 */ /* 0x010fc8000000012a */
[----:B------:R-:W-:Y:S02]  /*2760*/  FFMA R42, R42, R3, R42 ;  /* 0x000000032a2a7223 */ /* 0x000fe4000000002a */
[----:B---3--:R-:W3:Y:S02]  /*2770*/  FCHK P0, R6, R37 ;  /* 0x0000002506007302 */ /* 0x008ee40000000000 */
[----:B------:R-:W-:-:S04]  /*2780*/  FFMA R3, R42, R6, RZ ;  /* 0x000000062a037223 */ /* 0x000fc800000000ff */
[----:B------:R-:W-:-:S04]  /*2790*/  FFMA R4, -R37, R3, R6 ;  /* 0x0000000325047223 */ /* 0x000fc80000000106 */
[----:B------:R-:W-:Y:S01]  /*27a0*/  FFMA R42, R42, R4, R3 ;  /* 0x000000042a2a7223 */ /* 0x000fe20000000003 */
[----:B---3--:R-:W-:Y:S06]  /*27b0*/  @!P0 BRA `(.L_x_64) ;  /* 0x0000000000148947 */ /* 0x008fec0003800000 */
[----:B------:R-:W-:Y:S01]  /*27c0*/  MOV R4, R6 ;  /* 0x0000000600047202 */ /* 0x000fe20000000f00 */
[----:B------:R-:W-:Y:S01]  /*27d0*/  IMAD.MOV.U32 R3, RZ, RZ, R37 ;  /* 0x000000ffff037224 */ /* 0x000fe200078e0025 */
[----:B------:R-:W-:-:S07]  /*27e0*/  MOV R6, 0x2800 ;  /* 0x0000280000067802 */ /* 0x000fce0000000f00 */
[----:B012---:R-:W-:Y:S05]  /*27f0*/  CALL.REL.NOINC `($__internal_2_$__cuda_sm3x_div_rn_noftz_f32_slowpath) ;  /* 0x0000001400187944 */ /* 0x007fea0003c00000 */
[----:B------:R-:W-:-:S07]  /*2800*/  MOV R42, R3 ;  /* 0x00000003002a7202 */ /* 0x000fce0000000f00 */
.L_x_64:
[----:B------:R-:W-:Y:S05]  /*2810*/  BSYNC.RECONVERGENT B5 ;  /* 0x0000000000057941 */ /* 0x000fea0003800200 */
.L_x_63:
[----:B------:R-:W3:Y:S01]  /*2820*/  MUFU.RCP R4, R39 ;  /* 0x0000002700047308 */ /* 0x000ee20000001000 */
[----:B------:R-:W-:Y:S07]  /*2830*/  BSSY.RECONVERGENT B5, `(.L_x_65) ;  /* 0x000000c000057945 */ /* 0x000fee0003800200 */
[----:B------:R-:W4:Y:S01]  /*2840*/  FCHK P0, R44, R39 ;  /* 0x000000272c007302 */ /* 0x000f220000000000 */
[----:B---3--:R-:W-:-:S04]  /*2850*/  FFMA R3, -R39, R4, 1 ;  /* 0x3f80000027037423 */ /* 0x008fc80000000104 */
[----:B------:R-:W-:-:S04]  /*2860*/  FFMA R3, R4, R3, R4 ;  /* 0x0000000304037223 */ /* 0x000fc80000000004 */
[----:B------:R-:W-:-:S04]  /*2870*/  FFMA R4, R3, R44, RZ ;  /* 0x0000002c03047223 */ /* 0x000fc800000000ff */
[----:B012---:R-:W-:-:S04]  /*2880*/  FFMA R43, -R39, R4, R44 ;  /* 0x00000004272b7223 */ /* 0x007fc8000000012c */
[----:B------:R-:W-:Y:S01]  /*2890*/  FFMA R3, R3, R43, R4 ;  /* 0x0000002b03037223 */ /* 0x000fe20000000004 */
[----:B----4-:R-:W-:Y:S06]  /*28a0*/  @!P0 BRA `(.L_x_66) ;  /* 0x0000000000108947 */ /* 0x010fec0003800000 */
[----:B------:R-:W-:Y:S01]  /*28b0*/  IMAD.MOV.U32 R4, RZ, RZ, R44 ;  /* 0x000000ffff047224 */ /* 0x000fe200078e002c */
[----:B------:R-:W-:Y:S02]  /*28c0*/  MOV R3, R39 ;  /* 0x0000002700037202 */ /* 0x000fe40000000f00 */
[----:B------:R-:W-:-:S07]  /*28d0*/  MOV R6, 0x28f0 ;  /* 0x000028f000067802 */ /* 0x000fce0000000f00 */
[----:B------:R-:W-:Y:S05]  /*28e0*/  CALL.REL.NOINC `($__internal_2_$__cuda_sm3x_div_rn_noftz_f32_slowpath) ;  /* 0x0000001000dc7944 */ /* 0x000fea0003c00000 */
.L_x_66:
[----:B------:R-:W-:Y:S05]  /*28f0*/  BSYNC.RECONVERGENT B5 ;  /* 0x0000000000057941 */ /* 0x000fea0003800200 */
.L_x_65:
[----:B------:R-:W2:Y:S01]  /*2900*/  LDG.E R43, desc[UR6][R34.64+0x4] ;  /* 0x00000406222b7981 */ /* 0x000ea2000c1e1900 */
[----:B------:R-:W-:-:S04]  /*2910*/  FADD R42, -R3, R42 ;  /* 0x0000002a032a7221 */ /* 0x000fc80000000100 */
[----:B--2---:R-:W-:-:S05]  /*2920*/  FFMA R43, R42, R41, R43 ;  /* 0x000000292a2b7223 */ /* 0x004fca000000002b */
[----:B------:R3:W-:Y:S02]  /*2930*/  STG.E desc[UR6][R34.64+0x4], R43 ;  /* 0x0000042b22007986 */ /* 0x0007e4000c101906 */
.L_x_62:
[----:B------:R-:W-:Y:S05]  /*2940*/  BSYNC.RECONVERGENT B4 ;  /* 0x0000000000047941 */ /* 0x000fea0003800200 */
.L_x_61:
[----:B------:R-:W-:Y:S02]  /*2950*/  IADD3 R30, P0, PT, R30, 0x10, RZ ;  /* 0x000000101e1e7810 */ /* 0x000fe40007f1e0ff */
[----:B0123--:R-:W-:Y:S02]  /*2960*/  IADD3 R34, P3, PT, R34, 0x10, RZ ;  /* 0x0000001022227810 */ /* 0x00ffe40007f7e0ff */
[----:B------:R-:W-:Y:S01]  /*2970*/  IADD3 R32, P1, PT, R32, 0x10, RZ ;  /* 0x0000001020207810 */ /* 0x000fe20007f3e0ff */
[----:B------:R-:W-:Y:S02]  /*2980*/  IMAD.X R31, RZ, RZ, R31, P0 ;  /* 0x000000ffff1f7224 */ /* 0x000fe400000e061f */
[----:B------:R-:W-:Y:S01]  /*2990*/  IMAD.X R35, RZ, RZ, R35, P3 ;  /* 0x000000ffff237224 */ /* 0x000fe200018e0623 */
[----:B------:R-:W-:Y:S01]  /*29a0*/  IADD3.X R33, PT, PT, RZ, R33, RZ, P1, !PT ;  /* 0x00000021ff217210 */ /* 0x000fe20000ffe4ff */
[----:B------:R-:W-:Y:S08]  /*29b0*/  @P2 BRA `(.L_x_67) ;  /* 0xfffffff4006c2947 */ /* 0x000ff0000383ffff */
[----:B------:R-:W-:Y:S05]  /*29c0*/  BSYNC.RECONVERGENT B3 ;  /* 0x0000000000037941 */ /* 0x000fea0003800200 */
.L_x_42:
[----:B------:R-:W0:Y:S02]  /*29d0*/  LDCU UR4, c[0x0][0x3cc] ;  /* 0x00007980ff0477ac */ /* 0x000e240008000800 */
[----:B0-----:R-:W-:-:S06]  /*29e0*/  ULOP3.LUT UR4, UR4, 0x7ffffffc, URZ, 0xc0, !UPT ;  /* 0x7ffffffc04047892 */ /* 0x001fcc000f8ec0ff */
[----:B------:R-:W-:-:S07]  /*29f0*/  MOV R31, UR4 ;  /* 0x00000004001f7c02 */ /* 0x000fce0008000f00 */
.L_x_41:
[----:B------:R-:W1:Y:S02]  /*2a00*/  LDCU UR4, c[0x0][0x3cc] ;  /* 0x00007980ff0477ac */ /* 0x000e640008000800 */
[----:B-1----:R-:W-:-:S09]  /*2a10*/  ULOP3.LUT UP0, UR4, UR4, 0x3, URZ, 0xc0, !UPT ;  /* 0x0000000304047892 */ /* 0x002fd2000f80c0ff */
[----:B------:R-:W-:Y:S05]  /*2a20*/  BRA.U !UP0, `(.L_x_68) ;  /* 0x0000000908307547 */ /* 0x000fea000b800000 */
[----:B------:R-:W-:-:S09]  /*2a30*/  UISETP.NE.AND UP0, UPT, UR4, 0x1, UPT ;  /* 0x000000010400788c */ /* 0x000fd2000bf05270 */
[----:B------:R-:W-:Y:S05]  /*2a40*/  BRA.U !UP0, `(.L_x_69) ;  /* 0x00000005085c7547 */ /* 0x000fea000b800000 */
[----:B------:R-:W-:Y:S01]  /*2a50*/  IMAD.WIDE.U32 R50, R31, 0x4, R28 ;  /* 0x000000041f327825 */ /* 0x000fe200078e001c */
[----:B------:R-:W1:Y:S04]  /*2a60*/  LDCU.64 UR8, c[0x0][0x3f8] ;  /* 0x00007f00ff0877ac */ /* 0x000e680008000a00 */
[----:B------:R-:W2:Y:S01]  /*2a70*/  LDG.E R30, desc[UR6][R50.64] ;  /* 0x00000006321e7981 */ /* 0x000ea2000c1e1900 */
[----:B0-----:R-:W-:Y:S01]  /*2a80*/  IADD3 R3, P0, PT, R5, R31, RZ ;  /* 0x0000001f05037210 */ /* 0x001fe20007f1e0ff */
[----:B------:R-:W-:Y:S04]  /*2a90*/  BSSY.RECONVERGENT B3, `(.L_x_70) ;  /* 0x0000029000037945 */ /* 0x000fe80003800200 */
[----:B------:R-:W-:Y:S01]  /*2aa0*/  IMAD.X R4, RZ, RZ, R8, P0 ;  /* 0x000000ffff047224 */ /* 0x000fe200000e0608 */
[----:B-1----:R-:W-:-:S04]  /*2ab0*/  LEA R34, P1, R3, UR8, 0x2 ;  /* 0x0000000803227c11 */ /* 0x002fc8000f8210ff */
[----:B------:R-:W-:Y:S02]  /*2ac0*/  LEA.HI.X R35, R3, UR9, R4, 0x2, P1 ;  /* 0x0000000903237c11 */ /* 0x000fe400088f1404 */
[----:B--2---:R-:W-:-:S13]  /*2ad0*/  FSETP.NEU.AND P0, PT, R30, RZ, PT ;  /* 0x000000ff1e00720b */ /* 0x004fda0003f0d000 */
[----:B------:R-:W-:Y:S05]  /*2ae0*/  @!P0 BRA `(.L_x_71) ;  /* 0x00000000008c8947 */ /* 0x000fea0003800000 */
[----:B------:R-:W-:-:S06]  /*2af0*/  IMAD.WIDE.U32 R42, R31, 0x4, R26 ;  /* 0x000000041f2a7825 */ /* 0x000fcc00078e001a */
        /* <DEDUP_REMOVED lines=10> */
[----:B------:R-:W-:Y:S01]  /*2ba0*/  MOV R4, R42 ;  /* 0x0000002a00047202 */ /* 0x000fe20000000f00 */
[----:B------:R-:W-:Y:S01]  /*2bb0*/  IMAD.MOV.U32 R3, RZ, RZ, R37 ;  /* 0x000000ffff037224 */ /* 0x000fe200078e0025 */
[----:B------:R-:W-:-:S07]  /*2bc0*/  MOV R6, 0x2be0 ;  /* 0x00002be000067802 */ /* 0x000fce0000000f00 */
[----:B------:R-:W-:Y:S05]  /*2bd0*/  CALL.REL.NOINC `($__internal_2_$__cuda_sm3x_div_rn_noftz_f32_slowpath) ;  /* 0x0000001000207944 */ /* 0x000fea0003c00000 */
[----:B------:R-:W-:-:S07]  /*2be0*/  MOV R32, R3 ;  /* 0x0000000300207202 */ /* 0x000fce0000000f00 */
.L_x_73:
[----:B------:R-:W-:Y:S05]  /*2bf0*/  BSYNC.RECONVERGENT B4 ;  /* 0x0000000000047941 */ /* 0x000fea0003800200 */
.L_x_72:
        /* <DEDUP_REMOVED lines=13> */
.L_x_75:
[----:B------:R-:W-:Y:S05]  /*2cd0*/  BSYNC.RECONVERGENT B4 ;  /* 0x0000000000047941 */ /* 0x000fea0003800200 */
.L_x_74:
[----:B------:R-:W2:Y:S01]  /*2ce0*/  LDG.E R33, desc[UR6][R34.64] ;  /* 0x0000000622217981 */ /* 0x000ea2000c1e1900 */
[----:B------:R-:W-:-:S04]  /*2cf0*/  FADD R32, -R3, R32 ;  /* 0x0000002003207221 */ /* 0x000fc80000000100 */
[----:B--2---:R-:W-:-:S05]  /*2d00*/  FFMA R33, R32, R41, R33 ;  /* 0x0000002920217223 */ /* 0x004fca0000000021 */
[----:B------:R0:W-:Y:S02]  /*2d10*/  STG.E desc[UR6][R34.64], R33 ;  /* 0x0000002122007986 */ /* 0x0001e4000c101906 */
.L_x_71:
[----:B------:R-:W-:Y:S05]  /*2d20*/  BSYNC.RECONVERGENT B3 ;  /* 0x0000000000037941 */ /* 0x000fea0003800200 */
.L_x_70:
[----:B------:R-:W2:Y:S01]  /*2d30*/  LDG.E R30, desc[UR6][R50.64+0x4] ;  /* 0x00000406321e7981 */ /* 0x000ea2000c1e1900 */
[----:B------:R-:W-:Y:S01]  /*2d40*/  BSSY.RECONVERGENT B3, `(.L_x_76) ;  /* 0x0000026000037945 */ /* 0x000fe20003800200 */
[----:B--2---:R-:W-:-:S13]  /*2d50*/  FSETP.NEU.AND P0, PT, R30, RZ, PT ;  /* 0x000000ff1e00720b */ /* 0x004fda0003f0d000 */
[----:B------:R-:W-:Y:S05]  /*2d60*/  @!P0 BRA `(.L_x_77) ;  /* 0x00000000008c8947 */ /* 0x000fea0003800000 */
[----:B------:R-:W-:-:S06]  /*2d70*/  IMAD.WIDE.U32 R42, R31, 0x4, R26 ;  /* 0x000000041f2a7825 */ /* 0x000fcc00078e001a */
        /* <DEDUP_REMOVED lines=10> */
[----:B------:R-:W-:Y:S01]  /*2e20*/  IMAD.MOV.U32 R4, RZ, RZ, R42 ;  /* 0x000000ffff047224 */ /* 0x000fe200078e002a */
[----:B------:R-:W-:Y:S02]  /*2e30*/  MOV R3, R37 ;  /* 0x0000002500037202 */ /* 0x000fe40000000f00 */
[----:B------:R-:W-:-:S07]  /*2e40*/  MOV R6, 0x2e60 ;  /* 0x00002e6000067802 */ /* 0x000fce0000000f00 */
[----:B0-----:R-:W-:Y:S05]  /*2e50*/  CALL.REL.NOINC `($__internal_2_$__cuda_sm3x_div_rn_noftz_f32_slowpath) ;  /* 0x0000000c00807944 */ /* 0x001fea0003c00000 */
[----:B------:R-:W-:-:S07]  /*2e60*/  IMAD.MOV.U32 R32, RZ, RZ, R3 ;  /* 0x000000ffff207224 */ /* 0x000fce00078e0003 */
.L_x_79:
[----:B------:R-:W-:Y:S05]  /*2e70*/  BSYNC.RECONVERGENT B4 ;  /* 0x0000000000047941 */ /* 0x000fea0003800200 */
.L_x_78:
        /* <DEDUP_REMOVED lines=9> */
[----:B------:R-:W-:Y:S01]  /*2f10*/  MOV R4, R30 ;  /* 0x0000001e00047202 */ /* 0x000fe20000000f00 */
[----:B------:R-:W-:Y:S01]  /*2f20*/  IMAD.MOV.U32 R3, RZ, RZ, R39 ;  /* 0x000000ffff037224 */ /* 0x000fe200078e0027 */
[----:B------:R-:W-:-:S07]  /*2f30*/  MOV R6, 0x2f50 ;  /* 0x00002f5000067802 */ /* 0x000fce0000000f00 */
[----:B------:R-:W-:Y:S05]  /*2f40*/  CALL.REL.NOINC `($__internal_2_$__cuda_sm3x_div_rn_noftz_f32_slowpath) ;  /* 0x0000000c00447944 */ /* 0x000fea0003c00000 */
.L_x_81:
[----:B------:R-:W-:Y:S05]  /*2f50*/  BSYNC.RECONVERGENT B4 ;  /* 0x0000000000047941 */ /* 0x000fea0003800200 */
.L_x_80:
[----:B------:R-:W2:Y:S01]  /*2f60*/  LDG.E R33, desc[UR6][R34.64+0x4] ;  /* 0x0000040622217981 */ /* 0x000ea2000c1e1900 */
[----:B------:R-:W-:-:S04]  /*2f70*/  FADD R32, -R3, R32 ;  /* 0x0000002003207221 */ /* 0x000fc80000000100 */
[----:B--2---:R-:W-:-:S05]  /*2f80*/  FFMA R33, R32, R41, R33 ;  /* 0x0000002920217223 */ /* 0x004fca0000000021 */
[----:B------:R1:W-:Y:S02]  /*2f90*/  STG.E desc[UR6][R34.64+0x4], R33 ;  /* 0x0000042122007986 */ /* 0x0003e4000c101906 */
.L_x_77:
[----:B------:R-:W-:Y:S05]  /*2fa0*/  BSYNC.RECONVERGENT B3 ;  /* 0x0000000000037941 */ /* 0x000fea0003800200 */
.L_x_76:
[----:B------:R-:W-:-:S07]  /*2fb0*/  IADD3 R31, PT, PT, R31, 0x2, RZ ;  /* 0x000000021f1f7810 */ /* 0x000fce0007ffe0ff */
.L_x_69:
[----:B------:R-:W2:Y:S01]  /*2fc0*/  LDCU UR4, c[0x0][0x3cc] ;  /* 0x00007980ff0477ac */ /* 0x000ea20008000800 */
[----:B------:R-:W-:Y:S01]  /*2fd0*/  BSSY.RECONVERGENT B3, `(.L_x_68) ;  /* 0x0000031000037945 */ /* 0x000fe20003800200 */
[----:B--2---:R-:W-:-:S04]  /*2fe0*/  ULOP3.LUT UR4, UR4, 0x1, URZ, 0xc0, !UPT ;  /* 0x0000000104047892 */ /* 0x004fc8000f8ec0ff */
[----:B------:R-:W-:-:S09]  /*2ff0*/  UISETP.NE.U32.AND UP0, UPT, UR4, 0x1, UPT ;  /* 0x000000010400788c */ /* 0x000fd2000bf05070 */
[----:B------:R-:W-:Y:S05]  /*3000*/  BRA.U UP0, `(.L_x_82) ;  /* 0x0000000100b47547 */ /* 0x000fea000b800000 */
[----:B01----:R-:W-:-:S06]  /*3010*/  IMAD.WIDE.U32 R32, R31, 0x4, R28 ;  /* 0x000000041f207825 */ /* 0x003fcc00078e001c */
[----:B------:R-:W2:Y:S02]  /*3020*/  LDG.E R32, desc[UR6][R32.64] ;  /* 0x0000000620207981 */ /* 0x000ea4000c1e1900 */
[----:B--2---:R-:W-:-:S13]  /*3030*/  FSETP.NEU.AND P0, PT, R32, RZ, PT ;  /* 0x000000ff2000720b */ /* 0x004fda0003f0d000 */
[----:B------:R-:W-:Y:S05]  /*3040*/  @!P0 BRA `(.L_x_82) ;  /* 0x0000000000a48947 */ /* 0x000fea0003800000 */
[----:B------:R-:W-:-:S04]  /*3050*/  LEA R34, P0, R31, R26, 0x2 ;  /* 0x0000001a1f227211 */ /* 0x000fc800078010ff */
[----:B------:R-:W-:-:S05]  /*3060*/  LEA.HI.X R35, R31, R27, RZ, 0x2, P0 ;  /* 0x0000001b1f237211 */ /* 0x000fca00000f14ff */
        /* <DEDUP_REMOVED lines=15> */
.L_x_84:
[----:B------:R-:W-:Y:S05]  /*3160*/  BSYNC.RECONVERGENT B4 ;  /* 0x0000000000047941 */ /* 0x000fea0003800200 */
.L_x_83:
        /* <DEDUP_REMOVED lines=13> */
.L_x_86:
[----:B------:R-:W-:Y:S05]  /*3240*/  BSYNC.RECONVERGENT B4 ;  /* 0x0000000000047941 */ /* 0x000fea0003800200 */
.L_x_85:
[----:B------:R-:W0:Y:S01]  /*3250*/  LDCU.64 UR8, c[0x0][0x3f8] ;  /* 0x00007f00ff0877ac */ /* 0x000e220008000a00 */
[----:B------:R-:W-:-:S04]  /*3260*/  IADD3 R31, P0, PT, R5, R31, RZ ;  /* 0x0000001f051f7210 */ /* 0x000fc80007f1e0ff */
[----:B------:R-:W-:Y:S02]  /*3270*/  IADD3.X R4, PT, PT, RZ, R8, RZ, P0, !PT ;  /* 0x00000008ff047210 */ /* 0x000fe400007fe4ff */
[----:B0-----:R-:W-:-:S04]  /*3280*/  LEA R32, P0, R31, UR8, 0x2 ;  /* 0x000000081f207c11 */ /* 0x001fc8000f8010ff */
[----:B------:R-:W-:-:S05]  /*3290*/  LEA.HI.X R33, R31, UR9, R4, 0x2, P0 ;  /* 0x000000091f217c11 */ /* 0x000fca00080f1404 */
[----:B------:R-:W2:Y:S01]  /*32a0*/  LDG.E R31, desc[UR6][R32.64] ;  /* 0x00000006201f7981 */ /* 0x000ea2000c1e1900 */
[----:B------:R-:W-:-:S04]  /*32b0*/  FADD R30, -R3, R30 ;  /* 0x0000001e031e7221 */ /* 0x000fc80000000100 */
[----:B--2---:R-:W-:-:S05]  /*32c0*/  FFMA R31, R30, R41, R31 ;  /* 0x000000291e1f7223 */ /* 0x004fca000000001f */
[----:B------:R2:W-:Y:S02]  /*32d0*/  STG.E desc[UR6][R32.64], R31 ;  /* 0x0000001f20007986 */ /* 0x0005e4000c101906 */
.L_x_82:
[----:B------:R-:W-:Y:S05]  /*32e0*/  BSYNC.RECONVERGENT B3 ;  /* 0x0000000000037941 */ /* 0x000fea0003800200 */
.L_x_68:
[----:B0-----:R-:W3:Y:S01]  /*32f0*/  LDG.E R3, desc[UR6][R22.64] ;  /* 0x0000000616037981 */ /* 0x001ee2000c1e1900 */
[----:B------:R-:W2:Y:S01]  /*3300*/  MUFU.RCP R4, R37 ;  /* 0x0000002500047308 */ /* 0x000ea20000001000 */
[----:B------:R-:W0:Y:S01]  /*3310*/  LDCU UR4, c[0x0][0x3c8] ;  /* 0x00007900ff0477ac */ /* 0x000e220008000800 */
[----:B------:R-:W-:Y:S06]  /*3320*/  BSSY.RECONVERGENT B3, `(.L_x_87) ;  /* 0x0000010000037945 */ /* 0x000fec0003800200 */
[----:B------:R-:W4:Y:S01]  /*3330*/  FCHK P0, R0, R37 ;  /* 0x0000002500007302 */ /* 0x000f220000000000 */
[----:B--2---:R-:W-:-:S04]  /*3340*/  FFMA R31, -R37, R4, 1 ;  /* 0x3f800000251f7423 */ /* 0x004fc80000000104 */
[----:B-1----:R-:W-:-:S04]  /*3350*/  FFMA R33, R4, R31, R4 ;  /* 0x0000001f04217223 */ /* 0x002fc80000000004 */
[----:B------:R-:W-:-:S04]  /*3360*/  FFMA R4, R0, R33, RZ ;  /* 0x0000002100047223 */ /* 0x000fc800000000ff */
[----:B------:R-:W-:-:S04]  /*3370*/  FFMA R31, -R37, R4, R0 ;  /* 0x00000004251f7223 */ /* 0x000fc80000000100 */
[----:B------:R-:W-:Y:S01]  /*3380*/  FFMA R32, R33, R31, R4 ;  /* 0x0000001f21207223 */ /* 0x000fe20000000004 */
[----:B---3--:R-:W-:-:S05]  /*3390*/  VIADD R3, R3, 0x1 ;  /* 0x0000000103037836 */ /* 0x008fca0000000000 */
[----:B------:R1:W-:Y:S01]  /*33a0*/  STG.E desc[UR6][R22.64], R3 ;  /* 0x0000000316007986 */ /* 0x0003e2000c101906 */
[----:B0-----:R-:W-:Y:S01]  /*33b0*/  ISETP.GE.AND P2, PT, R3, UR4, PT ;  /* 0x0000000403007c0c */ /* 0x001fe2000bf46270 */
[----:B----4-:R-:W-:-:S12]  /*33c0*/  @!P0 BRA `(.L_x_88) ;  /* 0x0000000000148947 */ /* 0x010fd80003800000 */
[----:B------:R-:W-:Y:S01]  /*33d0*/  MOV R4, R0 ;  /* 0x0000000000047202 */ /* 0x000fe20000000f00 */
[----:B-1----:R-:W-:Y:S01]  /*33e0*/  IMAD.MOV.U32 R3, RZ, RZ, R37 ;  /* 0x000000ffff037224 */ /* 0x002fe200078e0025 */
[----:B------:R-:W-:-:S07]  /*33f0*/  MOV R6, 0x3410 ;  /* 0x0000341000067802 */ /* 0x000fce0000000f00 */
[----:B------:R-:W-:Y:S05]  /*3400*/  CALL.REL.NOINC `($__internal_2_$__cuda_sm3x_div_rn_noftz_f32_slowpath) ;  /* 0x0000000800147944 */ /* 0x000fea0003c00000 */
[----:B------:R-:W-:-:S07]  /*3410*/  MOV R32, R3 ;  /* 0x0000000300207202 */ /* 0x000fce0000000f00 */
.L_x_88:
[----:B------:R-:W-:Y:S05]  /*3420*/  BSYNC.RECONVERGENT B3 ;  /* 0x0000000000037941 */ /* 0x000fea0003800200 */
.L_x_87:
[----:B------:R-:W1:Y:S01]  /*3430*/  MUFU.RCP R4, R37 ;  /* 0x0000002500047308 */ /* 0x000e620000001000 */
[----:B------:R-:W-:Y:S07]  /*3440*/  BSSY.RECONVERGENT B3, `(.L_x_89) ;  /* 0x000000c000037945 */ /* 0x000fee0003800200 */
[----:B------:R-:W0:Y:S01]  /*3450*/  FCHK P0, R2, R37 ;  /* 0x0000002502007302 */ /* 0x000e220000000000 */
[----:B-1----:R-:W-:-:S04]  /*3460*/  FFMA R3, -R37, R4, 1 ;  /* 0x3f80000025037423 */ /* 0x002fc80000000104 */
[----:B------:R-:W-:-:S04]  /*3470*/  FFMA R6, R4, R3, R4 ;  /* 0x0000000304067223 */ /* 0x000fc80000000004 */
        /* <DEDUP_REMOVED lines=8> */
.L_x_90:
[----:B------:R-:W-:Y:S05]  /*3500*/  BSYNC.RECONVERGENT B3 ;  /* 0x0000000000037941 */ /* 0x000fea0003800200 */
.L_x_89:
[----:B------:R-:W-:Y:S01]  /*3510*/  IMAD.MOV.U32 R30, RZ, RZ, R3 ;  /* 0x000000ffff1e7224 */ /* 0x000fe200078e0003 */
[----:B------:R-:W-:Y:S06]  /*3520*/  @!P2 BRA `(.L_x_91) ;  /* 0xffffffdc00f8a947 */ /* 0x000fec000383ffff */
[----:B------:R-:W-:Y:S05]  /*3530*/  BSYNC.RECONVERGENT B2 ;  /* 0x0000000000027941 */ /* 0x000fea0003800200 */
.L_x_23:
[----:B------:R-:W-:Y:S05]  /*3540*/  EXIT ;  /* 0x000000000000794d */ /* 0x000fea0003800000 */
        .weak           $__internal_0_$__cuda_sm20_div_rn_f64_full
        .type           $__internal_0_$__cuda_sm20_div_rn_f64_full,@function
        .size           $__internal_0_$__cuda_sm20_div_rn_f64_full,($__internal_1_$__cuda_sm20_sqrt_rn_f32_slowpath - $__internal_0_$__cuda_sm20_div_rn_f64_full)
$__internal_0_$__cuda_sm20_div_rn_f64_full:
[C---:B------:R-:W-:Y:S01]  /*3550*/  FSETP.GEU.AND P0, PT, |R39|.reuse, 1.469367938527859385e-39, PT ;  /* 0x001000002700780b */ /* 0x040fe20003f0e200 */
[----:B------:R-:W-:Y:S01]  /*3560*/  IMAD.MOV.U32 R36, RZ, RZ, 0x1 ;  /* 0x00000001ff247424 */ /* 0x000fe200078e00ff */
[----:B------:R-:W-:Y:S01]  /*3570*/  LOP3.LUT R48, R39, 0x800fffff, RZ, 0xc0, !PT ;  /* 0x800fffff27307812 */ /* 0x000fe200078ec0ff */
[----:B------:R-:W-:Y:S01]  /*3580*/  IMAD.MOV.U32 R42, RZ, RZ, R40 ;  /* 0x000000ffff2a7224 */ /* 0x000fe200078e0028 */
[C---:B------:R-:W-:Y:S01]  /*3590*/  FSETP.GEU.AND P2, PT, |R41|.reuse, 1.469367938527859385e-39, PT ;  /* 0x001000002900780b */ /* 0x040fe20003f4e200 */
[----:B------:R-:W-:Y:S01]  /*35a0*/  BSSY.RECONVERGENT B1, `(.L_x_92) ;  /* 0x0000052000017945 */ /* 0x000fe20003800200 */
[----:B------:R-:W-:Y:S02]  /*35b0*/  LOP3.LUT R49, R48, 0x3ff00000, RZ, 0xfc, !PT ;  /* 0x3ff0000030317812 */ /* 0x000fe400078efcff */
[----:B------:R-:W-:Y:S02]  /*35c0*/  MOV R48, R38 ;  /* 0x0000002600307202 */ /* 0x000fe40000000f00 */
[----:B------:R-:W-:-:S02]  /*35d0*/  LOP3.LUT R3, R41, 0x7ff00000, RZ, 0xc0, !PT ;  /* 0x7ff0000029037812 */ /* 0x000fc400078ec0ff */
[----:B------:R-:W-:Y:S01]  /*35e0*/  LOP3.LUT R45, R39, 0x7ff00000, RZ, 0xc0, !PT ;  /* 0x7ff00000272d7812 */ /* 0x000fe200078ec0ff */
[----:B------:R-:W-:Y:S02]  /*35f0*/  @!P0 DMUL R48, R38, 8.98846567431157953865e+307 ;  /* 0x7fe0000026308828 */ /* 0x000fe40000000000 */
[----:B------:R-:W-:Y:S01]  /*3600*/  IMAD.MOV.U32 R44, RZ, RZ, R3 ;  /* 0x000000ffff2c7224 */ /* 0x000fe200078e0003 */
[----:B------:R-:W-:Y:S02]  /*3610*/  ISETP.GE.U32.AND P1, PT, R3, R45, PT ;  /* 0x0000002d0300720c */ /* 0x000fe40003f26070 */
[----:B------:R-:W-:Y:S01]  /*3620*/  @!P2 LOP3.LUT R6, R39, 0x7ff00000, RZ, 0xc0, !PT ;  /* 0x7ff000002706a812 */ /* 0x000fe200078ec0ff */
[----:B------:R-:W0:Y:S03]  /*3630*/  MUFU.RCP64H R37, R49 ;  /* 0x0000003100257308 */ /* 0x000e260000001800 */
[----:B------:R-:W-:-:S02]  /*3640*/  @!P2 ISETP.GE.U32.AND P3, PT, R3, R6, PT ;  /* 0x000000060300a20c */ /* 0x000fc40003f66070 */
[----:B------:R-:W-:Y:S02]  /*3650*/  MOV R6, 0x1ca00000 ;  /* 0x1ca0000000067802 */ /* 0x000fe40000000f00 */
[----:B------:R-:W-:Y:S02]  /*3660*/  @!P0 LOP3.LUT R45, R49, 0x7ff00000, RZ, 0xc0, !PT ;  /* 0x7ff00000312d8812 */ /* 0x000fe400078ec0ff */
[----:B------:R-:W-:-:S04]  /*3670*/  SEL R43, R6, 0x63400000, !P1 ;  /* 0x63400000062b7807 */ /* 0x000fc80004800000 */
[----:B------:R-:W-:Y:S01]  /*3680*/  LOP3.LUT R43, R43, 0x800fffff, R41, 0xf8, !PT ;  /* 0x800fffff2b2b7812 */ /* 0x000fe200078ef829 */
[----:B0-----:R-:W-:-:S08]  /*3690*/  DFMA R46, R36, -R48, 1 ;  /* 0x3ff00000242e742b */ /* 0x001fd00000000830 */
[----:B------:R-:W-:-:S08]  /*36a0*/  DFMA R46, R46, R46, R46 ;  /* 0x0000002e2e2e722b */ /* 0x000fd0000000002e */
[----:B------:R-:W-:Y:S01]  /*36b0*/  DFMA R46, R36, R46, R36 ;  /* 0x0000002e242e722b */ /* 0x000fe20000000024 */
[----:B------:R-:W-:-:S04]  /*36c0*/  @!P2 SEL R37, R6, 0x63400000, !P3 ;  /* 0x634000000625a807 */ /* 0x000fc80005800000 */
[----:B------:R-:W-:-:S03]  /*36d0*/  @!P2 LOP3.LUT R36, R37, 0x80000000, R41, 0xf8, !PT ;  /* 0x800000002524a812 */ /* 0x000fc600078ef829 */
[----:B------:R-:W-:Y:S01]  /*36e0*/  DFMA R50, R46, -R48, 1 ;  /* 0x3ff000002e32742b */ /* 0x000fe20000000830 */
[----:B------:R-:W-:Y:S02]  /*36f0*/  @!P2 LOP3.LUT R37, R36, 0x100000, RZ, 0xfc, !PT ;  /* 0x001000002425a812 */ /* 0x000fe400078efcff */
[----:B------:R-:W-:-:S05]  /*3700*/  @!P2 MOV R36, RZ ;  /* 0x000000ff0024a202 */ /* 0x000fca0000000f00 */
[----:B------:R-:W-:Y:S02]  /*3710*/  DFMA R50, R46, R50, R46 ;  /* 0x000000322e32722b */ /* 0x000fe4000000002e */
[----:B------:R-:W-:-:S08]  /*3720*/  @!P2 DFMA R42, R42, 2, -R36 ;  /* 0x400000002a2aa82b */ /* 0x000fd00000000824 */
[----:B------:R-:W-:Y:S02]  /*3730*/  DMUL R46, R50, R42 ;  /* 0x0000002a322e7228 */ /* 0x000fe40000000000 */
[----:B------:R-:W-:-:S06]  /*3740*/  @!P2 LOP3.LUT R44, R43, 0x7ff00000, RZ, 0xc0, !PT ;  /* 0x7ff000002b2ca812 */ /* 0x000fcc00078ec0ff */
[----:B------:R-:W-:-:S08]  /*3750*/  DFMA R36, R46, -R48, R42 ;  /* 0x800000302e24722b */ /* 0x000fd0000000002a */
[----:B------:R-:W-:Y:S01]  /*3760*/  DFMA R36, R50, R36, R46 ;  /* 0x000000243224722b */ /* 0x000fe2000000002e */
[----:B------:R-:W-:Y:S01]  /*3770*/  IADD3 R46, PT, PT, R44, -0x1, RZ ;  /* 0xffffffff2c2e7810 */ /* 0x000fe20007ffe0ff */
[----:B------:R-:W-:-:S03]  /*3780*/  VIADD R47, R45, 0xffffffff ;  /* 0xffffffff2d2f7836 */ /* 0x000fc60000000000 */
[----:B------:R-:W-:-:S04]  /*3790*/  ISETP.GT.U32.AND P0, PT, R46, 0x7feffffe, PT ;  /* 0x7feffffe2e00780c */ /* 0x000fc80003f04070 */
[----:B------:R-:W-:-:S13]  /*37a0*/  ISETP.GT.U32.OR P0, PT, R47, 0x7feffffe, P0 ;  /* 0x7feffffe2f00780c */ /* 0x000fda0000704470 */
[----:B------:R-:W-:Y:S05]  /*37b0*/  @P0 BRA `(.L_x_93) ;  /* 0x00000000006c0947 */ /* 0x000fea0003800000 */
[----:B------:R-:W-:-:S04]  /*37c0*/  LOP3.LUT R44, R39, 0x7ff00000, RZ, 0xc0, !PT ;  /* 0x7ff00000272c7812 */ /* 0x000fc800078ec0ff */
[CC--:B------:R-:W-:Y:S02]  /*37d0*/  VIADDMNMX R40, R3.reuse, -R44.reuse, 0xb9600000, !PT ;  /* 0xb960000003287446 */ /* 0x0c0fe4000780092c */
[----:B------:R-:W-:Y:S02]  /*37e0*/  ISETP.GE.U32.AND P0, PT, R3, R44, PT ;  /* 0x0000002c0300720c */ /* 0x000fe40003f06070 */
[----:B------:R-:W-:Y:S02]  /*37f0*/  VIMNMX R3, PT, PT, R40, 0x46a00000, PT ;  /* 0x46a0000028037848 */ /* 0x000fe40003fe0100 */
[----:B------:R-:W-:Y:S02]  /*3800*/  SEL R6, R6, 0x63400000, !P0 ;  /* 0x6340000006067807 */ /* 0x000fe40004000000 */
[----:B------:R-:W-:Y:S02]  /*3810*/  MOV R40, RZ ;  /* 0x000000ff00287202 */ /* 0x000fe40000000f00 */
[----:B------:R-:W-:-:S05]  /*3820*/  IADD3 R3, PT, PT, -R6, R3, RZ ;  /* 0x0000000306037210 */ /* 0x000fca0007ffe1ff */
[----:B------:R-:W-:-:S06]  /*3830*/  VIADD R41, R3, 0x7fe00000 ;  /* 0x7fe0000003297836 */ /* 0x000fcc0000000000 */
[----:B------:R-:W-:-:S10]  /*3840*/  DMUL R46, R36, R40 ;  /* 0x00000028242e7228 */ /* 0x000fd40000000000 */
[----:B------:R-:W-:-:S13]  /*3850*/  FSETP.GTU.AND P0, PT, |R47|, 1.469367938527859385e-39, PT ;  /* 0x001000002f00780b */ /* 0x000fda0003f0c200 */
[----:B------:R-:W-:Y:S05]  /*3860*/  @P0 BRA `(.L_x_94) ;  /* 0x0000000000940947 */ /* 0x000fea0003800000 */
[----:B------:R-:W-:-:S06]  /*3870*/  DFMA R42, R36, -R48, R42 ;  /* 0x80000030242a722b */ /* 0x000fcc000000002a */
[----:B------:R-:W-:-:S04]  /*3880*/  IMAD.MOV.U32 R42, RZ, RZ, RZ ;  /* 0x000000ffff2a7224 */ /* 0x000fc800078e00ff */
[C---:B------:R-:W-:Y:S02]  /*3890*/  FSETP.NEU.AND P0, PT, R43.reuse, RZ, PT ;  /* 0x000000ff2b00720b */ /* 0x040fe40003f0d000 */
[----:B------:R-:W-:-:S04]  /*38a0*/  LOP3.LUT R40, R43, 0x80000000, R39, 0x48, !PT ;  /* 0x800000002b287812 */ /* 0x000fc800078e4827 */
[----:B------:R-:W-:-:S07]  /*38b0*/  LOP3.LUT R43, R40, R41, RZ, 0xfc, !PT ;  /* 0x00000029282b7212 */ /* 0x000fce00078efcff */
[----:B------:R-:W-:Y:S05]  /*38c0*/  @!P0 BRA `(.L_x_94) ;  /* 0x00000000007c8947 */ /* 0x000fea0003800000 */
[C---:B------:R-:W-:Y:S01]  /*38d0*/  IADD3 R39, PT, PT, -R3.reuse, RZ, RZ ;  /* 0x000000ff03277210 */ /* 0x040fe20007ffe1ff */
[----:B------:R-:W-:Y:S01]  /*38e0*/  IMAD.MOV.U32 R38, RZ, RZ, RZ ;  /* 0x000000ffff267224 */ /* 0x000fe200078e00ff */
[----:B------:R-:W-:-:S05]  /*38f0*/  IADD3 R3, PT, PT, -R3, -0x43300000, RZ ;  /* 0xbcd0000003037810 */ /* 0x000fca0007ffe1ff */
[----:B------:R-:W-:Y:S02]  /*3900*/  DFMA R38, R46, -R38, R36 ;  /* 0x800000262e26722b */ /* 0x000fe40000000024 */
[----:B------:R-:W-:-:S08]  /*3910*/  DMUL.RP R36, R36, R42 ;  /* 0x0000002a24247228 */ /* 0x000fd00000008000 */
[----:B------:R-:W-:Y:S02]  /*3920*/  FSETP.NEU.AND P0, PT, |R39|, R3, PT ;  /* 0x000000032700720b */ /* 0x000fe40003f0d200 */
[----:B------:R-:W-:Y:S02]  /*3930*/  LOP3.LUT R3, R37, R40, RZ, 0x3c, !PT ;  /* 0x0000002825037212 */ /* 0x000fe400078e3cff */
[----:B------:R-:W-:Y:S02]  /*3940*/  FSEL R46, R36, R46, !P0 ;  /* 0x0000002e242e7208 */ /* 0x000fe40004000000 */
[----:B------:R-:W-:Y:S01]  /*3950*/  FSEL R47, R3, R47, !P0 ;  /* 0x0000002f032f7208 */ /* 0x000fe20004000000 */
[----:B------:R-:W-:Y:S06]  /*3960*/  BRA `(.L_x_94) ;  /* 0x0000000000547947 */ /* 0x000fec0003800000 */
.L_x_93:
[----:B------:R-:W-:-:S14]  /*3970*/  DSETP.NAN.AND P0, PT, R40, R40, PT ;  /* 0x000000282800722a */ /* 0x000fdc0003f08000 */
[----:B------:R-:W-:Y:S05]  /*3980*/  @P0 BRA `(.L_x_95) ;  /* 0x0000000000440947 */ /* 0x000fea0003800000 */
[----:B------:R-:W-:-:S14]  /*3990*/  DSETP.NAN.AND P0, PT, R38, R38, PT ;  /* 0x000000262600722a */ /* 0x000fdc0003f08000 */
[----:B------:R-:W-:Y:S05]  /*39a0*/  @P0 BRA `(.L_x_96) ;  /* 0x0000000000300947 */ /* 0x000fea0003800000 */
[----:B------:R-:W-:Y:S01]  /*39b0*/  ISETP.NE.AND P0, PT, R44, R45, PT ;  /* 0x0000002d2c00720c */ /* 0x000fe20003f05270 */
[----:B------:R-:W-:Y:S01]  /*39c0*/  IMAD.MOV.U32 R47, RZ, RZ, -0x80000 ;  /* 0xfff80000ff2f7424 */ /* 0x000fe200078e00ff */
[----:B------:R-:W-:-:S11]  /*39d0*/  MOV R46, 0x0 ;  /* 0x00000000002e7802 */ /* 0x000fd60000000f00 */
[----:B------:R-:W-:Y:S05]  /*39e0*/  @!P0 BRA `(.L_x_94) ;  /* 0x0000000000348947 */ /* 0x000fea0003800000 */
[----:B------:R-:W-:Y:S02]  /*39f0*/  ISETP.NE.AND P0, PT, R44, 0x7ff00000, PT ;  /* 0x7ff000002c00780c */ /* 0x000fe40003f05270 */
[----:B------:R-:W-:Y:S02]  /*3a00*/  LOP3.LUT R47, R41, 0x80000000, R39, 0x48, !PT ;  /* 0x80000000292f7812 */ /* 0x000fe400078e4827 */
[----:B------:R-:W-:-:S13]  /*3a10*/  ISETP.EQ.OR P0, PT, R45, RZ, !P0 ;  /* 0x000000ff2d00720c */ /* 0x000fda0004702670 */
[----:B------:R-:W-:Y:S02]  /*3a20*/  @P0 LOP3.LUT R3, R47, 0x7ff00000, RZ, 0xfc, !PT ;  /* 0x7ff000002f030812 */ /* 0x000fe400078efcff */
[----:B------:R-:W-:Y:S01]  /*3a30*/  @!P0 MOV R46, RZ ;  /* 0x000000ff002e8202 */ /* 0x000fe20000000f00 */
[----:B------:R-:W-:Y:S01]  /*3a40*/  @P0 IMAD.MOV.U32 R46, RZ, RZ, RZ ;  /* 0x000000ffff2e0224 */ /* 0x000fe200078e00ff */
[----:B------:R-:W-:Y:S01]  /*3a50*/  @P0 MOV R47, R3 ;  /* 0x00000003002f0202 */ /* 0x000fe20000000f00 */
[----:B------:R-:W-:Y:S06]  /*3a60*/  BRA `(.L_x_94) ;  /* 0x0000000000147947 */ /* 0x000fec0003800000 */
.L_x_96:
[----:B------:R-:W-:Y:S01]  /*3a70*/  LOP3.LUT R47, R39, 0x80000, RZ, 0xfc, !PT ;  /* 0x00080000272f7812 */ /* 0x000fe200078efcff */
[----:B------:R-:W-:Y:S01]  /*3a80*/  IMAD.MOV.U32 R46, RZ, RZ, R38 ;  /* 0x000000ffff2e7224 */ /* 0x000fe200078e0026 */
[----:B------:R-:W-:Y:S06]  /*3a90*/  BRA `(.L_x_94) ;  /* 0x0000000000087947 */ /* 0x000fec0003800000 */
.L_x_95:
[----:B------:R-:W-:Y:S02]  /*3aa0*/  LOP3.LUT R47, R41, 0x80000, RZ, 0xfc, !PT ;  /* 0x00080000292f7812 */ /* 0x000fe400078efcff */
[----:B------:R-:W-:-:S07]  /*3ab0*/  MOV R46, R40 ;  /* 0x00000028002e7202 */ /* 0x000fce0000000f00 */
.L_x_94:
[----:B------:R-:W-:Y:S05]  /*3ac0*/  BSYNC.RECONVERGENT B1 ;  /* 0x0000000000017941 */ /* 0x000fea0003800200 */
.L_x_92:
[----:B------:R-:W-:Y:S02]  /*3ad0*/  HFMA2 R37, -RZ, RZ, 0, 0 ;  /* 0x00000000ff257431 */ /* 0x000fe400000001ff */
[----:B------:R-:W-:-:S04]  /*3ae0*/  IMAD.MOV.U32 R36, RZ, RZ, R4 ;  /* 0x000000ffff247224 */ /* 0x000fc800078e0004 */
[----:B------:R-:W-:Y:S05]  /*3af0*/  RET.REL.NODEC R36 `(compute_spike_times_kernel) ;  /* 0xffffffc424407950 */ /* 0x000fea0003c3ffff */
        .weak           $__internal_1_$__cuda_sm20_sqrt_rn_f32_slowpath
        .type           $__internal_1_$__cuda_sm20_sqrt_rn_f32_slowpath,@function
        .size           $__internal_1_$__cuda_sm20_sqrt_rn_f32_slowpath,($__internal_2_$__cuda_sm3x_div_rn_noftz_f32_slowpath - $__internal_1_$__cuda_sm20_sqrt_rn_f32_slowpath)
$__internal_1_$__cuda_sm20_sqrt_rn_f32_slowpath:
[----:B------:R-:W-:-:S13]  /*3b00*/  LOP3.LUT P0, RZ, R3, 0x7fffffff, RZ, 0xc0, !PT ;  /* 0x7fffffff03ff7812 */ /* 0x000fda000780c0ff */
[----:B------:R-:W-:Y:S01]  /*3b10*/  @!P0 IMAD.MOV.U32 R4, RZ, RZ, R3 ;  /* 0x000000ffff048224 */ /* 0x000fe200078e0003 */
[----:B------:R-:W-:Y:S06]  /*3b20*/  @!P0 BRA `(.L_x_97) ;  /* 0x0000000000408947 */ /* 0x000fec0003800000 */
[----:B------:R-:W-:-:S13]  /*3b30*/  FSETP.GEU.FTZ.AND P0, PT, R3, RZ, PT ;  /* 0x000000ff0300720b */ /* 0x000fda0003f1e000 */
[----:B------:R-:W-:Y:S01]  /*3b40*/  @!P0 MOV R4, 0x7fffffff ;  /* 0x7fffffff00048802 */ /* 0x000fe20000000f00 */
[----:B------:R-:W-:Y:S06]  /*3b50*/  @!P0 BRA `(.L_x_97) ;  /* 0x0000000000348947 */ /* 0x000fec0003800000 */
[----:B------:R-:W-:-:S13]  /*3b60*/  FSETP.GTU.FTZ.AND P0, PT, |R3|, +INF , PT ;  /* 0x7f8000000300780b */ /* 0x000fda0003f1c200 */
[----:B------:R-:W-:Y:S01]  /*3b70*/  @P0 FADD.FTZ R4, R3, 1 ;  /* 0x3f80000003040421 */ /* 0x000fe20000010000 */
[----:B------:R-:W-:Y:S06]  /*3b80*/  @P0 BRA `(.L_x_97) ;  /* 0x0000000000280947 */ /* 0x000fec0003800000 */
[----:B------:R-:W-:-:S13]  /*3b90*/  FSETP.NEU.FTZ.AND P0, PT, |R3|, +INF , PT ;  /* 0x7f8000000300780b */ /* 0x000fda0003f1d200 */
[----:B------:R-:W-:-:S04]  /*3ba0*/  @P0 FFMA R6, R3, 1.84467440737095516160e+19, RZ ;  /* 0x5f80000003060823 */ /* 0x000fc800000000ff */
[----:B------:R-:W0:Y:S02]  /*3bb0*/  @P0 MUFU.RSQ R37, R6 ;  /* 0x0000000600250308 */ /* 0x000e240000001400 */
[----:B0-----:R-:W-:Y:S01]  /*3bc0*/  @P0 FMUL.FTZ R39, R6, R37 ;  /* 0x0000002506270220 */ /* 0x001fe20000410000 */
[----:B------:R-:W-:-:S03]  /*3bd0*/  @P0 FMUL.FTZ R37, R37, 0.5 ;  /* 0x3f00000025250820 */ /* 0x000fc60000410000 */
[----:B------:R-:W-:-:S04]  /*3be0*/  @P0 FADD.FTZ R4, -R39, -RZ ;  /* 0x800000ff27040221 */ /* 0x000fc80000010100 */
[----:B------:R-:W-:Y:S01]  /*3bf0*/  @P0 FFMA R36, R39, R4, R6 ;  /* 0x0000000427240223 */ /* 0x000fe20000000006 */
[----:B------:R-:W-:-:S03]  /*3c00*/  @!P0 IMAD.MOV.U32 R4, RZ, RZ, R3 ;  /* 0x000000ffff048224 */ /* 0x000fc600078e0003 */
[----:B------:R-:W-:-:S04]  /*3c10*/  @P0 FFMA R36, R36, R37, R39 ;  /* 0x0000002524240223 */ /* 0x000fc80000000027 */
[----:B------:R-:W-:-:S07]  /*3c20*/  @P0 FMUL.FTZ R4, R36, 2.3283064365386962891e-10 ;  /* 0x2f80000024040820 */ /* 0x000fce0000410000 */
.L_x_97:
[----:B------:R-:W-:Y:S01]  /*3c30*/  MOV R36, R38 ;  /* 0x0000002600247202 */ /* 0x000fe20000000f00 */
[----:B------:R-:W-:-:S04]  /*3c40*/  IMAD.MOV.U32 R37, RZ, RZ, 0x0 ;  /* 0x00000000ff257424 */ /* 0x000fc800078e00ff */
[----:B------:R-:W-:Y:S05]  /*3c50*/  RET.REL.NODEC R36 `(compute_spike_times_kernel) ;  /* 0xffffffc024e87950 */ /* 0x000fea0003c3ffff */
        .weak           $__internal_2_$__cuda_sm3x_div_rn_noftz_f32_slowpath
        .type           $__internal_2_$__cuda_sm3x_div_rn_noftz_f32_slowpath,@function
        .size           $__internal_2_$__cuda_sm3x_div_rn_noftz_f32_slowpath,(.L_x_112 - $__internal_2_$__cuda_sm3x_div_rn_noftz_f32_slowpath)
$__internal_2_$__cuda_sm3x_div_rn_noftz_f32_slowpath:
[----:B------:R-:W-:Y:S01]  /*3c60*/  SHF.R.U32.HI R38, RZ, 0x17, R3 ;  /* 0x00000017ff267819 */ /* 0x000fe20000011603 */
[----:B------:R-:W-:Y:S01]  /*3c70*/  BSSY.RECONVERGENT B0, `(.L_x_98) ;  /* 0x0000062000007945 */ /* 0x000fe20003800200 */
[----:B------:R-:W-:Y:S02]  /*3c80*/  SHF.R.U32.HI R43, RZ, 0x17, R4 ;  /* 0x00000017ff2b7819 */ /* 0x000fe40000011604 */
[----:B------:R-:W-:Y:S02]  /*3c90*/  LOP3.LUT R38, R38, 0xff, RZ, 0xc0, !PT ;  /* 0x000000ff26267812 */ /* 0x000fe400078ec0ff */
[----:B------:R-:W-:Y:S02]  /*3ca0*/  LOP3.LUT R43, R43, 0xff, RZ, 0xc0, !PT ;  /* 0x000000ff2b2b7812 */ /* 0x000fe400078ec0ff */
[----:B------:R-:W-:-:S03]  /*3cb0*/  IADD3 R45, PT, PT, R38, -0x1, RZ ;  /* 0xffffffff262d7810 */ /* 0x000fc60007ffe0ff */
[----:B------:R-:W-:Y:S01]  /*3cc0*/  VIADD R46, R43, 0xffffffff ;  /* 0xffffffff2b2e7836 */ /* 0x000fe20000000000 */
[----:B------:R-:W-:-:S04]  /*3cd0*/  ISETP.GT.U32.AND P0, PT, R45, 0xfd, PT ;  /* 0x000000fd2d00780c */ /* 0x000fc80003f04070 */
[----:B------:R-:W-:-:S13]  /*3ce0*/  ISETP.GT.U32.OR P0, PT, R46, 0xfd, P0 ;  /* 0x000000fd2e00780c */ /* 0x000fda0000704470 */
[----:B------:R-:W-:Y:S01]  /*3cf0*/  @!P0 MOV R40, RZ ;  /* 0x000000ff00288202 */ /* 0x000fe20000000f00 */
[----:B------:R-:W-:Y:S06]  /*3d00*/  @!P0 BRA `(.L_x_99) ;  /* 0x00000000005c8947 */ /* 0x000fec0003800000 */
[----:B------:R-:W-:Y:S02]  /*3d10*/  FSETP.GTU.FTZ.AND P0, PT, |R4|, +INF , PT ;  /* 0x7f8000000400780b */ /* 0x000fe40003f1c200 */
[----:B------:R-:W-:-:S04]  /*3d20*/  FSETP.GTU.FTZ.AND P1, PT, |R3|, +INF , PT ;  /* 0x7f8000000300780b */ /* 0x000fc80003f3c200 */
[----:B------:R-:W-:-:S13]  /*3d30*/  PLOP3.LUT P0, PT, P0, P1, PT, 0xf8, 0x8f ;  /* 0x00000000008f781c */ /* 0x000fda0000703f70 */
[----:B------:R-:W-:Y:S05]  /*3d40*/  @P0 BRA `(.L_x_100) ;  /* 0x00000004004c0947 */ /* 0x000fea0003800000 */
[----:B------:R-:W-:-:S13]  /*3d50*/  LOP3.LUT P0, RZ, R3, 0x7fffffff, R4, 0xc8, !PT ;  /* 0x7fffffff03ff7812 */ /* 0x000fda000780c804 */
[----:B------:R-:W-:Y:S05]  /*3d60*/  @!P0 BRA `(.L_x_101) ;  /* 0x00000004003c8947 */ /* 0x000fea0003800000 */
[C---:B------:R-:W-:Y:S02]  /*3d70*/  FSETP.NEU.FTZ.AND P3, PT, |R4|.reuse, +INF , PT ;  /* 0x7f8000000400780b */ /* 0x040fe40003f7d200 */
[----:B------:R-:W-:Y:S02]  /*3d80*/  FSETP.NEU.FTZ.AND P1, PT, |R3|, +INF , PT ;  /* 0x7f8000000300780b */ /* 0x000fe40003f3d200 */
[----:B------:R-:W-:-:S11]  /*3d90*/  FSETP.NEU.FTZ.AND P0, PT, |R4|, +INF , PT ;  /* 0x7f8000000400780b */ /* 0x000fd60003f1d200 */
[----:B------:R-:W-:Y:S05]  /*3da0*/  @!P1 BRA !P3, `(.L_x_101) ;  /* 0x00000004002c9947 */ /* 0x000fea0005800000 */
[----:B------:R-:W-:-:S04]  /*3db0*/  LOP3.LUT P3, RZ, R4, 0x7fffffff, RZ, 0xc0, !PT ;  /* 0x7fffffff04ff7812 */ /* 0x000fc8000786c0ff */
[----:B------:R-:W-:-:S13]  /*3dc0*/  PLOP3.LUT P1, PT, P1, P3, PT, 0x2f, 0xf2 ;  /* 0x0000000000f2781c */ /* 0x000fda0000f26577 */
[----:B------:R-:W-:Y:S05]  /*3dd0*/  @P1 BRA `(.L_x_102) ;  /* 0x0000000400181947 */ /* 0x000fea0003800000 */
[----:B------:R-:W-:-:S04]  /*3de0*/  LOP3.LUT P1, RZ, R3, 0x7fffffff, RZ, 0xc0, !PT ;  /* 0x7fffffff03ff7812 */ /* 0x000fc8000782c0ff */
[----:B------:R-:W-:-:S13]  /*3df0*/  PLOP3.LUT P0, PT, P0, P1, PT, 0x2f, 0xf2 ;  /* 0x0000000000f2781c */ /* 0x000fda0000702577 */
[----:B------:R-:W-:Y:S05]  /*3e00*/  @P0 BRA `(.L_x_103) ;  /* 0x0000000400000947 */ /* 0x000fea0003800000 */
[----:B------:R-:W-:Y:S02]  /*3e10*/  ISETP.GE.AND P0, PT, R46, RZ, PT ;  /* 0x000000ff2e00720c */ /* 0x000fe40003f06270 */
[----:B------:R-:W-:-:S11]  /*3e20*/  ISETP.GE.AND P1, PT, R45, RZ, PT ;  /* 0x000000ff2d00720c */ /* 0x000fd60003f26270 */
[----:B------:R-:W-:Y:S01]  /*3e30*/  @P0 IMAD.MOV.U32 R40, RZ, RZ, RZ ;  /* 0x000000ffff280224 */ /* 0x000fe200078e00ff */
[----:B------:R-:W-:Y:S01]  /*3e40*/  @!P0 MOV R40, 0xffffffc0 ;  /* 0xffffffc000288802 */ /* 0x000fe20000000f00 */
[----:B------:R-:W-:Y:S01]  /*3e50*/  @!P0 FFMA R4, R4, 1.84467440737095516160e+19, RZ ;  /* 0x5f80000004048823 */ /* 0x000fe200000000ff */
[----:B------:R-:W-:-:S03]  /*3e60*/  @!P1 FFMA R3, R3, 1.84467440737095516160e+19, RZ ;  /* 0x5f80000003039823 */ /* 0x000fc600000000ff */
[----:B------:R-:W-:-:S07]  /*3e70*/  @!P1 VIADD R40, R40, 0x40 ;  /* 0x0000004028289836 */ /* 0x000fce0000000000 */
.L_x_99:
[----:B------:R-:W-:Y:S01]  /*3e80*/  LEA R46, R38, 0xc0800000, 0x17 ;  /* 0xc0800000262e7811 */ /* 0x000fe200078eb8ff */
[----:B------:R-:W-:Y:S01]  /*3e90*/  VIADD R43, R43, 0xffffff81 ;  /* 0xffffff812b2b7836 */ /* 0x000fe20000000000 */
[----:B------:R-:W-:Y:S02]  /*3ea0*/  BSSY.RECONVERGENT B1, `(.L_x_104) ;  /* 0x0000035000017945 */ /* 0x000fe40003800200 */
[----:B------:R-:W-:Y:S01]  /*3eb0*/  IADD3 R47, PT, PT, -R46, R3, RZ ;  /* 0x000000032e2f7210 */ /* 0x000fe20007ffe1ff */
[C---:B------:R-:W-:Y:S01]  /*3ec0*/  IMAD R3, R43.reuse, -0x800000, R4 ;  /* 0xff8000002b037824 */ /* 0x040fe200078e0204 */
[----:B------:R-:W-:Y:S02]  /*3ed0*/  IADD3 R43, PT, PT, R43, 0x7f, -R38 ;  /* 0x0000007f2b2b7810 */ /* 0x000fe40007ffe826 */
[----:B------:R-:W0:Y:S01]  /*3ee0*/  MUFU.RCP R45, R47 ;  /* 0x0000002f002d7308 */ /* 0x000e220000001000 */
[----:B------:R-:W-:Y:S01]  /*3ef0*/  FADD.FTZ R46, -R47, -RZ ;  /* 0x800000ff2f2e7221 */ /* 0x000fe20000010100 */
[----:B------:R-:W-:-:S03]  /*3f00*/  IADD3 R40, PT, PT, R43, R40, RZ ;  /* 0x000000282b287210 */ /* 0x000fc60007ffe0ff */
[----:B0-----:R-:W-:-:S04]  /*3f10*/  FFMA R48, R45, R46, 1 ;  /* 0x3f8000002d307423 */ /* 0x001fc8000000002e */
[----:B------:R-:W-:-:S04]  /*3f20*/  FFMA R48, R45, R48, R45 ;  /* 0x000000302d307223 */ /* 0x000fc8000000002d */
[----:B------:R-:W-:-:S04]  /*3f30*/  FFMA R45, R3, R48, RZ ;  /* 0x00000030032d7223 */ /* 0x000fc800000000ff */
[----:B------:R-:W-:-:S04]  /*3f40*/  FFMA R4, R46, R45, R3 ;  /* 0x0000002d2e047223 */ /* 0x000fc80000000003 */
[----:B------:R-:W-:-:S04]  /*3f50*/  FFMA R45, R48, R4, R45 ;  /* 0x00000004302d7223 */ /* 0x000fc8000000002d */
[----:B------:R-:W-:-:S04]  /*3f60*/  FFMA R46, R46, R45, R3 ;  /* 0x0000002d2e2e7223 */ /* 0x000fc80000000003 */
[----:B------:R-:W-:-:S05]  /*3f70*/  FFMA R3, R48, R46, R45 ;  /* 0x0000002e30037223 */ /* 0x000fca000000002d */
[----:B------:R-:W-:-:S04]  /*3f80*/  SHF.R.U32.HI R4, RZ, 0x17, R3 ;  /* 0x00000017ff047819 */ /* 0x000fc80000011603 */
[----:B------:R-:W-:-:S05]  /*3f90*/  LOP3.LUT R43, R4, 0xff, RZ, 0xc0, !PT ;  /* 0x000000ff042b7812 */ /* 0x000fca00078ec0ff */
[----:B------:R-:W-:-:S05]  /*3fa0*/  IMAD.IADD R4, R43, 0x1, R40 ;  /* 0x000000012b047824 */ /* 0x000fca00078e0228 */
[----:B------:R-:W-:-:S04]  /*3fb0*/  IADD3 R38, PT, PT, R4, -0x1, RZ ;  /* 0xffffffff04267810 */ /* 0x000fc80007ffe0ff */
[----:B------:R-:W-:-:S13]  /*3fc0*/  ISETP.GE.U32.AND P0, PT, R38, 0xfe, PT ;  /* 0x000000fe2600780c */ /* 0x000fda0003f06070 */
[----:B------:R-:W-:Y:S05]  /*3fd0*/  @!P0 BRA `(.L_x_105) ;  /* 0x0000000000808947 */ /* 0x000fea0003800000 */
[----:B------:R-:W-:-:S13]  /*3fe0*/  ISETP.GT.AND P0, PT, R4, 0xfe, PT ;  /* 0x000000fe0400780c */ /* 0x000fda0003f04270 */
[----:B------:R-:W-:Y:S05]  /*3ff0*/  @P0 BRA `(.L_x_106) ;  /* 0x00000000006c0947 */ /* 0x000fea0003800000 */
[----:B------:R-:W-:-:S13]  /*4000*/  ISETP.GE.AND P0, PT, R4, 0x1, PT ;  /* 0x000000010400780c */ /* 0x000fda0003f06270 */
[----:B------:R-:W-:Y:S05]  /*4010*/  @P0 BRA `(.L_x_107) ;  /* 0x0000000000740947 */ /* 0x000fea0003800000 */
[----:B------:R-:W-:Y:S02]  /*4020*/  ISETP.GE.AND P0, PT, R4, -0x18, PT ;  /* 0xffffffe80400780c */ /* 0x000fe40003f06270 */
[----:B------:R-:W-:-:S11]  /*4030*/  LOP3.LUT R3, R3, 0x80000000, RZ, 0xc0, !PT ;  /* 0x8000000003037812 */ /* 0x000fd600078ec0ff */
[----:B------:R-:W-:Y:S05]  /*4040*/  @!P0 BRA `(.L_x_107) ;  /* 0x0000000000688947 */ /* 0x000fea0003800000 */
[-CC-:B------:R-:W-:Y:S01]  /*4050*/  FFMA.RZ R38, R48, R46.reuse, R45.reuse ;  /* 0x0000002e30267223 */ /* 0x180fe2000000c02d */
[----:B------:R-:W-:Y:S02]  /*4060*/  VIADD R43, R4, 0x20 ;  /* 0x00000020042b7836 */ /* 0x000fe40000000000 */
[CCC-:B------:R-:W-:Y:S01]  /*4070*/  FFMA.RP R40, R48.reuse, R46.reuse, R45.reuse ;  /* 0x0000002e30287223 */ /* 0x1c0fe2000000802d */
[----:B------:R-:W-:Y:S01]  /*4080*/  FFMA.RM R45, R48, R46, R45 ;  /* 0x0000002e302d7223 */ /* 0x000fe2000000402d */
[----:B------:R-:W-:Y:S02]  /*4090*/  ISETP.NE.AND P3, PT, R4, RZ, PT ;  /* 0x000000ff0400720c */ /* 0x000fe40003f65270 */
[----:B------:R-:W-:Y:S02]  /*40a0*/  LOP3.LUT R38, R38, 0x7fffff, RZ, 0xc0, !PT ;  /* 0x007fffff26267812 */ /* 0x000fe400078ec0ff */
[----:B------:R-:W-:Y:S02]  /*40b0*/  ISETP.NE.AND P1, PT, R4, RZ, PT ;  /* 0x000000ff0400720c */ /* 0x000fe40003f25270 */
[----:B------:R-:W-:-:S02]  /*40c0*/  LOP3.LUT R38, R38, 0x800000, RZ, 0xfc, !PT ;  /* 0x0080000026267812 */ /* 0x000fc400078efcff */
[----:B------:R-:W-:Y:S02]  /*40d0*/  IADD3 R4, PT, PT, -R4, RZ, RZ ;  /* 0x000000ff04047210 */ /* 0x000fe40007ffe1ff */
[----:B------:R-:W-:Y:S02]  /*40e0*/  SHF.L.U32 R43, R38, R43, RZ ;  /* 0x0000002b262b7219 */ /* 0x000fe400000006ff */
[----:B------:R-:W-:Y:S02]  /*40f0*/  FSETP.NEU.FTZ.AND P0, PT, R40, R45, PT ;  /* 0x0000002d2800720b */ /* 0x000fe40003f1d000 */
[----:B------:R-:W-:Y:S02]  /*4100*/  SEL R45, R4, RZ, P3 ;  /* 0x000000ff042d7207 */ /* 0x000fe40001800000 */
[----:B------:R-:W-:Y:S02]  /*4110*/  ISETP.NE.AND P1, PT, R43, RZ, P1 ;  /* 0x000000ff2b00720c */ /* 0x000fe40000f25270 */
[----:B------:R-:W-:-:S02]  /*4120*/  SHF.R.U32.HI R43, RZ, R45, R38 ;  /* 0x0000002dff2b7219 */ /* 0x000fc40000011626 */
[----:B------:R-:W-:Y:S02]  /*4130*/  PLOP3.LUT P0, PT, P0, P1, PT, 0xf8, 0x8f ;  /* 0x00000000008f781c */ /* 0x000fe40000703f70 */
[----:B------:R-:W-:Y:S02]  /*4140*/  SHF.R.U32.HI R38, RZ, 0x1, R43 ;  /* 0x00000001ff267819 */ /* 0x000fe4000001162b */
[----:B------:R-:W-:-:S04]  /*4150*/  SEL R45, RZ, 0x1, !P0 ;  /* 0x00000001ff2d7807 */ /* 0x000fc80004000000 */
[----:B------:R-:W-:-:S04]  /*4160*/  LOP3.LUT R4, R45, 0x1, R38, 0xf8, !PT ;  /* 0x000000012d047812 */ /* 0x000fc800078ef826 */
[----:B------:R-:W-:-:S05]  /*4170*/  LOP3.LUT R43, R4, R43, RZ, 0xc0, !PT ;  /* 0x0000002b042b7212 */ /* 0x000fca00078ec0ff */
[----:B------:R-:W-:-:S05]  /*4180*/  IMAD.IADD R38, R38, 0x1, R43 ;  /* 0x0000000126267824 */ /* 0x000fca00078e022b */
[----:B------:R-:W-:Y:S01]  /*4190*/  LOP3.LUT R3, R38, R3, RZ, 0xfc, !PT ;  /* 0x0000000326037212 */ /* 0x000fe200078efcff */
[----:B------:R-:W-:Y:S06]  /*41a0*/  BRA `(.L_x_107) ;  /* 0x0000000000107947 */ /* 0x000fec0003800000 */
.L_x_106:
[----:B------:R-:W-:-:S04]  /*41b0*/  LOP3.LUT R3, R3, 0x80000000, RZ, 0xc0, !PT ;  /* 0x8000000003037812 */ /* 0x000fc800078ec0ff */
[----:B------:R-:W-:Y:S01]  /*41c0*/  LOP3.LUT R3, R3, 0x7f800000, RZ, 0xfc, !PT ;  /* 0x7f80000003037812 */ /* 0x000fe200078efcff */
[----:B------:R-:W-:Y:S06]  /*41d0*/  BRA `(.L_x_107) ;  /* 0x0000000000047947 */ /* 0x000fec0003800000 */
.L_x_105:
[----:B------:R-:W-:-:S07]  /*41e0*/  LEA R3, R40, R3, 0x17 ;  /* 0x0000000328037211 */ /* 0x000fce00078eb8ff */
.L_x_107:
[----:B------:R-:W-:Y:S05]  /*41f0*/  BSYNC.RECONVERGENT B1 ;  /* 0x0000000000017941 */ /* 0x000fea0003800200 */
.L_x_104:
[----:B------:R-:W-:Y:S05]  /*4200*/  BRA `(.L_x_108) ;  /* 0x0000000000207947 */ /* 0x000fea0003800000 */
.L_x_103:
[----:B------:R-:W-:-:S04]  /*4210*/  LOP3.LUT R3, R3, 0x80000000, R4, 0x48, !PT ;  /* 0x8000000003037812 */ /* 0x000fc800078e4804 */
[----:B------:R-:W-:Y:S01]  /*4220*/  LOP3.LUT R3, R3, 0x7f800000, RZ, 0xfc, !PT ;  /* 0x7f80000003037812 */ /* 0x000fe200078efcff */
[----:B------:R-:W-:Y:S06]  /*4230*/  BRA `(.L_x_108) ;  /* 0x0000000000147947 */ /* 0x000fec0003800000 */
.L_x_102:
[----:B------:R-:W-:Y:S01]  /*4240*/  LOP3.LUT R3, R3, 0x80000000, R4, 0x48, !PT ;  /* 0x8000000003037812 */ /* 0x000fe200078e4804 */
[----:B------:R-:W-:Y:S06]  /*4250*/  BRA `(.L_x_108) ;  /* 0x00000000000c7947 */ /* 0x000fec0003800000 */
.L_x_101:
[----:B------:R-:W0:Y:S01]  /*4260*/  MUFU.RSQ R3, -QNAN ;  /* 0xffc0000000037908 */ /* 0x000e220000001400 */
[----:B------:R-:W-:Y:S05]  /*4270*/  BRA `(.L_x_108) ;  /* 0x0000000000047947 */ /* 0x000fea0003800000 */
.L_x_100:
[----:B------:R-:W-:-:S07]  /*4280*/  FADD.FTZ R3, R4, R3 ;  /* 0x0000000304037221 */ /* 0x000fce0000010000 */
.L_x_108:
[----:B------:R-:W-:Y:S05]  /*4290*/  BSYNC.RECONVERGENT B0 ;  /* 0x0000000000007941 */ /* 0x000fea0003800200 */
.L_x_98:
[----:B------:R-:W-:Y:S02]  /*42a0*/  HFMA2 R47, -RZ, RZ, 0, 0 ;  /* 0x00000000ff2f7431 */ /* 0x000fe400000001ff */
[----:B------:R-:W-:-:S04]  /*42b0*/  IMAD.MOV.U32 R46, RZ, RZ, R6 ;  /* 0x000000ffff2e7224 */ /* 0x000fc800078e0006 */
[----:B0-----:R-:W-:Y:S05]  /*42c0*/  RET.REL.NODEC R46 `(compute_spike_times_kernel) ;  /* 0xffffffbc2e4c7950 */ /* 0x001fea0003c3ffff */
.L_x_109:
[----:B------:R-:W-:-:S00]  /*42d0*/  BRA `(.L_x_109) ;  /* 0xfffffffc00fc7947 */ /* 0x000fc0000383ffff */
[----:B------:R-:W-:-:S00]  /*42e0*/  NOP ;  /* 0x0000000000007918 */ /* 0x000fc00000000000 */
        /* <DEDUP_REMOVED lines=9> */
.L_x_112:


//--------------------- .nv.shared.reserved.0     --------------------------
	.section	.nv.shared.reserved.0,"aw",@nobits
	.weak		__nv_reservedSMEM_offset_0_alias
	.size		__nv_reservedSMEM_offset_0_alias, 0, 64
	.other		__nv_reservedSMEM_offset_0_alias,@"STO_CUDA_RESERVED_SHARED STV_DEFAULT"
__nv_reservedSMEM_offset_0_alias:
	.zero		0
	.zero		64


//--------------------- .nv.constant0.compute_spike_times_kernel --------------------------
	.section	.nv.constant0.compute_spike_times_kernel,"a",@progbits
	.sectionflags	@""
	.align	4
.nv.constant0.compute_spike_times_kernel:
	.zero		1024


//--------------------- SYMBOLS --------------------------

	.type		.nv.reservedSmem.offset0,@object
	.size		.nv.reservedSmem.offset0,0x4
